//
// Generated by NVIDIA NVVM Compiler
//
// Compiler Build ID: CL-36424714
// Cuda compilation tools, release 13.0, V13.0.88
// Based on NVVM 20.0.0
//

.version 9.0
.target sm_100
.address_size 64

	// .globl	_Z11kernel_initPfiiif

.visible .entry _Z11kernel_initPfiiif(
	.param .u64 .ptr .align 1 _Z11kernel_initPfiiif_param_0,
	.param .u32 _Z11kernel_initPfiiif_param_1,
	.param .u32 _Z11kernel_initPfiiif_param_2,
	.param .u32 _Z11kernel_initPfiiif_param_3,
	.param .f32 _Z11kernel_initPfiiif_param_4
)
{
	.reg .pred 	%p<4>;
	.reg .b32 	%r<13>;
	.reg .b32 	%f<2>;
	.reg .b64 	%rd<5>;

	ld.param.u64 	%rd1, [_Z11kernel_initPfiiif_param_0];
	ld.param.u32 	%r3, [_Z11kernel_initPfiiif_param_1];
	ld.param.u32 	%r4, [_Z11kernel_initPfiiif_param_2];
	ld.param.u32 	%r5, [_Z11kernel_initPfiiif_param_3];
	ld.param.f32 	%f1, [_Z11kernel_initPfiiif_param_4];
	mov.u32 	%r6, %ctaid.y;
	mov.u32 	%r7, %ntid.y;
	mov.u32 	%r8, %tid.y;
	mad.lo.s32 	%r1, %r6, %r7, %r8;
	mov.u32 	%r9, %ctaid.x;
	mov.u32 	%r10, %ntid.x;
	mov.u32 	%r11, %tid.x;
	mad.lo.s32 	%r2, %r9, %r10, %r11;
	setp.ge.s32 	%p1, %r1, %r4;
	setp.ge.s32 	%p2, %r2, %r5;
	or.pred  	%p3, %p1, %p2;
	@%p3 bra 	$L__BB0_2;
	cvta.to.global.u64 	%rd2, %rd1;
	mad.lo.s32 	%r12, %r3, %r2, %r1;
	mul.wide.s32 	%rd3, %r12, 4;
	add.s64 	%rd4, %rd2, %rd3;
	st.global.f32 	[%rd4], %f1;
$L__BB0_2:
	ret;

}
	// .globl	_Z15kernel_addValuePfiS_iiif
.visible .entry _Z15kernel_addValuePfiS_iiif(
	.param .u64 .ptr .align 1 _Z15kernel_addValuePfiS_iiif_param_0,
	.param .u32 _Z15kernel_addValuePfiS_iiif_param_1,
	.param .u64 .ptr .align 1 _Z15kernel_addValuePfiS_iiif_param_2,
	.param .u32 _Z15kernel_addValuePfiS_iiif_param_3,
	.param .u32 _Z15kernel_addValuePfiS_iiif_param_4,
	.param .u32 _Z15kernel_addValuePfiS_iiif_param_5,
	.param .f32 _Z15kernel_addValuePfiS_iiif_param_6
)
{
	.reg .pred 	%p<4>;
	.reg .b32 	%r<15>;
	.reg .b32 	%f<4>;
	.reg .b64 	%rd<9>;

	ld.param.u64 	%rd1, [_Z15kernel_addValuePfiS_iiif_param_0];
	ld.param.u32 	%r3, [_Z15kernel_addValuePfiS_iiif_param_1];
	ld.param.u64 	%rd2, [_Z15kernel_addValuePfiS_iiif_param_2];
	ld.param.u32 	%r4, [_Z15kernel_addValuePfiS_iiif_param_3];
	ld.param.u32 	%r5, [_Z15kernel_addValuePfiS_iiif_param_4];
	ld.param.u32 	%r6, [_Z15kernel_addValuePfiS_iiif_param_5];
	ld.param.f32 	%f1, [_Z15kernel_addValuePfiS_iiif_param_6];
	mov.u32 	%r7, %ctaid.y;
	mov.u32 	%r8, %ntid.y;
	mov.u32 	%r9, %tid.y;
	mad.lo.s32 	%r1, %r7, %r8, %r9;
	mov.u32 	%r10, %ctaid.x;
	mov.u32 	%r11, %ntid.x;
	mov.u32 	%r12, %tid.x;
	mad.lo.s32 	%r2, %r10, %r11, %r12;
	setp.ge.s32 	%p1, %r1, %r5;
	setp.ge.s32 	%p2, %r2, %r6;
	or.pred  	%p3, %p1, %p2;
	@%p3 bra 	$L__BB1_2;
	cvta.to.global.u64 	%rd3, %rd1;
	cvta.to.global.u64 	%rd4, %rd2;
	mad.lo.s32 	%r13, %r3, %r2, %r1;
	mul.wide.s32 	%rd5, %r13, 4;
	add.s64 	%rd6, %rd3, %rd5;
	ld.global.f32 	%f2, [%rd6];
	add.f32 	%f3, %f1, %f2;
	mad.lo.s32 	%r14, %r4, %r2, %r1;
	mul.wide.s32 	%rd7, %r14, 4;
	add.s64 	%rd8, %rd4, %rd7;
	st.global.f32 	[%rd8], %f3;
$L__BB1_2:
	ret;

}
	// .globl	_Z12kernel_scalePfiS_iiif
.visible .entry _Z12kernel_scalePfiS_iiif(
	.param .u64 .ptr .align 1 _Z12kernel_scalePfiS_iiif_param_0,
	.param .u32 _Z12kernel_scalePfiS_iiif_param_1,
	.param .u64 .ptr .align 1 _Z12kernel_scalePfiS_iiif_param_2,
	.param .u32 _Z12kernel_scalePfiS_iiif_param_3,
	.param .u32 _Z12kernel_scalePfiS_iiif_param_4,
	.param .u32 _Z12kernel_scalePfiS_iiif_param_5,
	.param .f32 _Z12kernel_scalePfiS_iiif_param_6
)
{
	.reg .pred 	%p<4>;
	.reg .b32 	%r<15>;
	.reg .b32 	%f<4>;
	.reg .b64 	%rd<9>;

	ld.param.u64 	%rd1, [_Z12kernel_scalePfiS_iiif_param_0];
	ld.param.u32 	%r3, [_Z12kernel_scalePfiS_iiif_param_1];
	ld.param.u64 	%rd2, [_Z12kernel_scalePfiS_iiif_param_2];
	ld.param.u32 	%r4, [_Z12kernel_scalePfiS_iiif_param_3];
	ld.param.u32 	%r5, [_Z12kernel_scalePfiS_iiif_param_4];
	ld.param.u32 	%r6, [_Z12kernel_scalePfiS_iiif_param_5];
	ld.param.f32 	%f1, [_Z12kernel_scalePfiS_iiif_param_6];
	mov.u32 	%r7, %ctaid.y;
	mov.u32 	%r8, %ntid.y;
	mov.u32 	%r9, %tid.y;
	mad.lo.s32 	%r1, %r7, %r8, %r9;
	mov.u32 	%r10, %ctaid.x;
	mov.u32 	%r11, %ntid.x;
	mov.u32 	%r12, %tid.x;
	mad.lo.s32 	%r2, %r10, %r11, %r12;
	setp.ge.s32 	%p1, %r1, %r5;
	setp.ge.s32 	%p2, %r2, %r6;
	or.pred  	%p3, %p1, %p2;
	@%p3 bra 	$L__BB2_2;
	cvta.to.global.u64 	%rd3, %rd1;
	cvta.to.global.u64 	%rd4, %rd2;
	mad.lo.s32 	%r13, %r3, %r2, %r1;
	mul.wide.s32 	%rd5, %r13, 4;
	add.s64 	%rd6, %rd3, %rd5;
	ld.global.f32 	%f2, [%rd6];
	mul.f32 	%f3, %f1, %f2;
	mad.lo.s32 	%r14, %r4, %r2, %r1;
	mul.wide.s32 	%rd7, %r14, 4;
	add.s64 	%rd8, %rd4, %rd7;
	st.global.f32 	[%rd8], %f3;
$L__BB2_2:
	ret;

}
	// .globl	_Z10kernel_addPfiS_iS_iii
.visible .entry _Z10kernel_addPfiS_iS_iii(
	.param .u64 .ptr .align 1 _Z10kernel_addPfiS_iS_iii_param_0,
	.param .u32 _Z10kernel_addPfiS_iS_iii_param_1,
	.param .u64 .ptr .align 1 _Z10kernel_addPfiS_iS_iii_param_2,
	.param .u32 _Z10kernel_addPfiS_iS_iii_param_3,
	.param .u64 .ptr .align 1 _Z10kernel_addPfiS_iS_iii_param_4,
	.param .u32 _Z10kernel_addPfiS_iS_iii_param_5,
	.param .u32 _Z10kernel_addPfiS_iS_iii_param_6,
	.param .u32 _Z10kernel_addPfiS_iS_iii_param_7
)
{
	.reg .pred 	%p<4>;
	.reg .b32 	%r<17>;
	.reg .b32 	%f<4>;
	.reg .b64 	%rd<13>;

	ld.param.u64 	%rd1, [_Z10kernel_addPfiS_iS_iii_param_0];
	ld.param.u32 	%r3, [_Z10kernel_addPfiS_iS_iii_param_1];
	ld.param.u64 	%rd2, [_Z10kernel_addPfiS_iS_iii_param_2];
	ld.param.u32 	%r4, [_Z10kernel_addPfiS_iS_iii_param_3];
	ld.param.u64 	%rd3, [_Z10kernel_addPfiS_iS_iii_param_4];
	ld.param.u32 	%r5, [_Z10kernel_addPfiS_iS_iii_param_5];
	ld.param.u32 	%r6, [_Z10kernel_addPfiS_iS_iii_param_6];
	ld.param.u32 	%r7, [_Z10kernel_addPfiS_iS_iii_param_7];
	mov.u32 	%r8, %ctaid.y;
	mov.u32 	%r9, %ntid.y;
	mov.u32 	%r10, %tid.y;
	mad.lo.s32 	%r1, %r8, %r9, %r10;
	mov.u32 	%r11, %ctaid.x;
	mov.u32 	%r12, %ntid.x;
	mov.u32 	%r13, %tid.x;
	mad.lo.s32 	%r2, %r11, %r12, %r13;
	setp.ge.s32 	%p1, %r1, %r6;
	setp.ge.s32 	%p2, %r2, %r7;
	or.pred  	%p3, %p1, %p2;
	@%p3 bra 	$L__BB3_2;
	cvta.to.global.u64 	%rd4, %rd1;
	cvta.to.global.u64 	%rd5, %rd2;
	cvta.to.global.u64 	%rd6, %rd3;
	mad.lo.s32 	%r14, %r3, %r2, %r1;
	mul.wide.s32 	%rd7, %r14, 4;
	add.s64 	%rd8, %rd4, %rd7;
	ld.global.f32 	%f1, [%rd8];
	mad.lo.s32 	%r15, %r4, %r2, %r1;
	mul.wide.s32 	%rd9, %r15, 4;
	add.s64 	%rd10, %rd5, %rd9;
	ld.global.f32 	%f2, [%rd10];
	add.f32 	%f3, %f1, %f2;
	mad.lo.s32 	%r16, %r5, %r2, %r1;
	mul.wide.s32 	%rd11, %r16, 4;
	add.s64 	%rd12, %rd6, %rd11;
	st.global.f32 	[%rd12], %f3;
$L__BB3_2:
	ret;

}
	// .globl	_Z11kernel_aYpbffPfiii
.visible .entry _Z11kernel_aYpbffPfiii(
	.param .f32 _Z11kernel_aYpbffPfiii_param_0,
	.param .f32 _Z11kernel_aYpbffPfiii_param_1,
	.param .u64 .ptr .align 1 _Z11kernel_aYpbffPfiii_param_2,
	.param .u32 _Z11kernel_aYpbffPfiii_param_3,
	.param .u32 _Z11kernel_aYpbffPfiii_param_4,
	.param .u32 _Z11kernel_aYpbffPfiii_param_5
)
{
	.reg .pred 	%p<4>;
	.reg .b32 	%r<13>;
	.reg .b32 	%f<5>;
	.reg .b64 	%rd<5>;

	ld.param.f32 	%f1, [_Z11kernel_aYpbffPfiii_param_0];
	ld.param.f32 	%f2, [_Z11kernel_aYpbffPfiii_param_1];
	ld.param.u64 	%rd1, [_Z11kernel_aYpbffPfiii_param_2];
	ld.param.u32 	%r3, [_Z11kernel_aYpbffPfiii_param_3];
	ld.param.u32 	%r4, [_Z11kernel_aYpbffPfiii_param_4];
	ld.param.u32 	%r5, [_Z11kernel_aYpbffPfiii_param_5];
	mov.u32 	%r6, %ctaid.y;
	mov.u32 	%r7, %ntid.y;
	mov.u32 	%r8, %tid.y;
	mad.lo.s32 	%r1, %r6, %r7, %r8;
	mov.u32 	%r9, %ctaid.x;
	mov.u32 	%r10, %ntid.x;
	mov.u32 	%r11, %tid.x;
	mad.lo.s32 	%r2, %r9, %r10, %r11;
	setp.ge.s32 	%p1, %r1, %r4;
	setp.ge.s32 	%p2, %r2, %r5;
	or.pred  	%p3, %p1, %p2;
	@%p3 bra 	$L__BB4_2;
	cvta.to.global.u64 	%rd2, %rd1;
	mad.lo.s32 	%r12, %r3, %r2, %r1;
	mul.wide.s32 	%rd3, %r12, 4;
	add.s64 	%rd4, %rd2, %rd3;
	ld.global.f32 	%f3, [%rd4];
	fma.rn.f32 	%f4, %f1, %f3, %f2;
	st.global.f32 	[%rd4], %f4;
$L__BB4_2:
	ret;

}
	// .globl	_Z18kernel_convolutionPfiiiS_iiiiiS_i
.visible .entry _Z18kernel_convolutionPfiiiS_iiiiiS_i(
	.param .u64 .ptr .align 1 _Z18kernel_convolutionPfiiiS_iiiiiS_i_param_0,
	.param .u32 _Z18kernel_convolutionPfiiiS_iiiiiS_i_param_1,
	.param .u32 _Z18kernel_convolutionPfiiiS_iiiiiS_i_param_2,
	.param .u32 _Z18kernel_convolutionPfiiiS_iiiiiS_i_param_3,
	.param .u64 .ptr .align 1 _Z18kernel_convolutionPfiiiS_iiiiiS_i_param_4,
	.param .u32 _Z18kernel_convolutionPfiiiS_iiiiiS_i_param_5,
	.param .u32 _Z18kernel_convolutionPfiiiS_iiiiiS_i_param_6,
	.param .u32 _Z18kernel_convolutionPfiiiS_iiiiiS_i_param_7,
	.param .u32 _Z18kernel_convolutionPfiiiS_iiiiiS_i_param_8,
	.param .u32 _Z18kernel_convolutionPfiiiS_iiiiiS_i_param_9,
	.param .u64 .ptr .align 1 _Z18kernel_convolutionPfiiiS_iiiiiS_i_param_10,
	.param .u32 _Z18kernel_convolutionPfiiiS_iiiiiS_i_param_11
)
{
	.reg .pred 	%p<15>;
	.reg .b32 	%r<73>;
	.reg .b32 	%f<59>;
	.reg .b64 	%rd<55>;

	ld.param.u64 	%rd5, [_Z18kernel_convolutionPfiiiS_iiiiiS_i_param_0];
	ld.param.u32 	%r29, [_Z18kernel_convolutionPfiiiS_iiiiiS_i_param_1];
	ld.param.u32 	%r30, [_Z18kernel_convolutionPfiiiS_iiiiiS_i_param_2];
	ld.param.u32 	%r23, [_Z18kernel_convolutionPfiiiS_iiiiiS_i_param_3];
	ld.param.u64 	%rd6, [_Z18kernel_convolutionPfiiiS_iiiiiS_i_param_4];
	ld.param.u32 	%r24, [_Z18kernel_convolutionPfiiiS_iiiiiS_i_param_5];
	ld.param.u32 	%r25, [_Z18kernel_convolutionPfiiiS_iiiiiS_i_param_6];
	ld.param.u32 	%r26, [_Z18kernel_convolutionPfiiiS_iiiiiS_i_param_7];
	ld.param.u32 	%r31, [_Z18kernel_convolutionPfiiiS_iiiiiS_i_param_8];
	ld.param.u32 	%r27, [_Z18kernel_convolutionPfiiiS_iiiiiS_i_param_9];
	ld.param.u64 	%rd7, [_Z18kernel_convolutionPfiiiS_iiiiiS_i_param_10];
	ld.param.u32 	%r28, [_Z18kernel_convolutionPfiiiS_iiiiiS_i_param_11];
	cvta.to.global.u64 	%rd1, %rd5;
	cvta.to.global.u64 	%rd2, %rd6;
	cvta.to.global.u64 	%rd3, %rd7;
	mov.u32 	%r32, %ctaid.y;
	mov.u32 	%r33, %ntid.y;
	mov.u32 	%r34, %tid.y;
	mad.lo.s32 	%r35, %r32, %r33, %r34;
	mul.lo.s32 	%r1, %r31, %r35;
	mov.u32 	%r36, %ctaid.x;
	mov.u32 	%r37, %ntid.x;
	mov.u32 	%r38, %tid.x;
	mad.lo.s32 	%r2, %r36, %r37, %r38;
	mul.lo.s32 	%r39, %r27, %r2;
	sub.s32 	%r40, %r29, %r24;
	setp.gt.s32 	%p1, %r1, %r40;
	sub.s32 	%r41, %r30, %r25;
	setp.gt.s32 	%p2, %r39, %r41;
	or.pred  	%p3, %p1, %p2;
	@%p3 bra 	$L__BB5_16;
	mad.lo.s32 	%r43, %r39, %r23, %r1;
	mul.wide.s32 	%rd8, %r43, 4;
	add.s64 	%rd9, %rd3, %rd8;
	mov.b32 	%r44, 0;
	st.global.u32 	[%rd9], %r44;
	setp.lt.s32 	%p4, %r24, 1;
	@%p4 bra 	$L__BB5_16;
	setp.lt.s32 	%p5, %r25, 1;
	mad.lo.s32 	%r45, %r28, %r39, %r1;
	mul.wide.s32 	%rd10, %r45, 4;
	add.s64 	%rd4, %rd3, %rd10;
	@%p5 bra 	$L__BB5_16;
	and.b32  	%r4, %r25, 7;
	ld.global.f32 	%f58, [%rd4];
	and.b32  	%r47, %r25, 2147483640;
	neg.s32 	%r5, %r47;
	mul.lo.s32 	%r48, %r27, %r23;
	mad.lo.s32 	%r6, %r48, %r2, %r1;
	shl.b32 	%r7, %r23, 3;
	mov.b32 	%r66, 0;
	mul.wide.s32 	%rd47, %r26, 4;
	mul.wide.s32 	%rd49, %r23, 4;
$L__BB5_4:
	setp.lt.u32 	%p6, %r25, 8;
	mov.b32 	%r71, 0;
	@%p6 bra 	$L__BB5_7;
	add.s32 	%r68, %r6, %r66;
	mov.u32 	%r67, %r66;
	mov.u32 	%r69, %r5;
$L__BB5_6:
	.pragma "nounroll";
	and.b32  	%r71, %r25, 2147483640;
	mul.wide.s32 	%rd11, %r67, 4;
	add.s64 	%rd12, %rd2, %rd11;
	ld.global.f32 	%f12, [%rd12];
	mul.wide.s32 	%rd13, %r68, 4;
	add.s64 	%rd14, %rd1, %rd13;
	ld.global.f32 	%f13, [%rd14];
	fma.rn.f32 	%f14, %f12, %f13, %f58;
	st.global.f32 	[%rd4], %f14;
	mul.wide.s32 	%rd15, %r26, 4;
	add.s64 	%rd16, %rd12, %rd15;
	ld.global.f32 	%f15, [%rd16];
	mul.wide.s32 	%rd17, %r23, 4;
	add.s64 	%rd18, %rd14, %rd17;
	ld.global.f32 	%f16, [%rd18];
	fma.rn.f32 	%f17, %f15, %f16, %f14;
	st.global.f32 	[%rd4], %f17;
	add.s64 	%rd19, %rd16, %rd15;
	ld.global.f32 	%f18, [%rd19];
	add.s64 	%rd20, %rd18, %rd17;
	ld.global.f32 	%f19, [%rd20];
	fma.rn.f32 	%f20, %f18, %f19, %f17;
	st.global.f32 	[%rd4], %f20;
	add.s64 	%rd21, %rd19, %rd15;
	ld.global.f32 	%f21, [%rd21];
	add.s64 	%rd22, %rd20, %rd17;
	ld.global.f32 	%f22, [%rd22];
	fma.rn.f32 	%f23, %f21, %f22, %f20;
	st.global.f32 	[%rd4], %f23;
	add.s64 	%rd23, %rd21, %rd15;
	ld.global.f32 	%f24, [%rd23];
	add.s64 	%rd24, %rd22, %rd17;
	ld.global.f32 	%f25, [%rd24];
	fma.rn.f32 	%f26, %f24, %f25, %f23;
	st.global.f32 	[%rd4], %f26;
	add.s64 	%rd25, %rd23, %rd15;
	ld.global.f32 	%f27, [%rd25];
	add.s64 	%rd26, %rd24, %rd17;
	ld.global.f32 	%f28, [%rd26];
	fma.rn.f32 	%f29, %f27, %f28, %f26;
	st.global.f32 	[%rd4], %f29;
	add.s64 	%rd27, %rd25, %rd15;
	ld.global.f32 	%f30, [%rd27];
	add.s64 	%rd28, %rd26, %rd17;
	ld.global.f32 	%f31, [%rd28];
	fma.rn.f32 	%f32, %f30, %f31, %f29;
	st.global.f32 	[%rd4], %f32;
	add.s64 	%rd29, %rd27, %rd15;
	ld.global.f32 	%f33, [%rd29];
	add.s64 	%rd30, %rd28, %rd17;
	ld.global.f32 	%f34, [%rd30];
	fma.rn.f32 	%f58, %f33, %f34, %f32;
	st.global.f32 	[%rd4], %f58;
	add.s32 	%r69, %r69, 8;
	add.s32 	%r68, %r68, %r7;
	shl.b32 	%r50, %r26, 3;
	add.s32 	%r67, %r67, %r50;
	setp.ne.s32 	%p7, %r69, 0;
	@%p7 bra 	$L__BB5_6;
$L__BB5_7:
	setp.eq.s32 	%p8, %r4, 0;
	@%p8 bra 	$L__BB5_15;
	add.s32 	%r51, %r4, -1;
	setp.lt.u32 	%p9, %r51, 3;
	@%p9 bra 	$L__BB5_10;
	mad.lo.s32 	%r52, %r71, %r26, %r66;
	mul.wide.s32 	%rd31, %r52, 4;
	add.s64 	%rd32, %rd2, %rd31;
	ld.global.f32 	%f35, [%rd32];
	add.s32 	%r53, %r71, %r39;
	add.s32 	%r54, %r66, %r1;
	mad.lo.s32 	%r55, %r53, %r23, %r54;
	mul.wide.s32 	%rd33, %r55, 4;
	add.s64 	%rd34, %rd1, %rd33;
	ld.global.f32 	%f36, [%rd34];
	fma.rn.f32 	%f37, %f35, %f36, %f58;
	st.global.f32 	[%rd4], %f37;
	add.s64 	%rd36, %rd32, %rd47;
	ld.global.f32 	%f38, [%rd36];
	add.s64 	%rd38, %rd34, %rd49;
	ld.global.f32 	%f39, [%rd38];
	fma.rn.f32 	%f40, %f38, %f39, %f37;
	st.global.f32 	[%rd4], %f40;
	add.s64 	%rd39, %rd36, %rd47;
	ld.global.f32 	%f41, [%rd39];
	add.s64 	%rd40, %rd38, %rd49;
	ld.global.f32 	%f42, [%rd40];
	fma.rn.f32 	%f43, %f41, %f42, %f40;
	st.global.f32 	[%rd4], %f43;
	add.s64 	%rd41, %rd39, %rd47;
	ld.global.f32 	%f44, [%rd41];
	add.s64 	%rd42, %rd40, %rd49;
	ld.global.f32 	%f45, [%rd42];
	fma.rn.f32 	%f58, %f44, %f45, %f43;
	st.global.f32 	[%rd4], %f58;
	add.s32 	%r71, %r71, 4;
$L__BB5_10:
	and.b32  	%r56, %r25, 3;
	setp.eq.s32 	%p10, %r56, 0;
	@%p10 bra 	$L__BB5_15;
	setp.eq.s32 	%p11, %r56, 1;
	@%p11 bra 	$L__BB5_13;
	mad.lo.s32 	%r57, %r71, %r26, %r66;
	mul.wide.s32 	%rd43, %r57, 4;
	add.s64 	%rd44, %rd2, %rd43;
	ld.global.f32 	%f46, [%rd44];
	add.s32 	%r58, %r71, %r39;
	add.s32 	%r59, %r66, %r1;
	mad.lo.s32 	%r60, %r58, %r23, %r59;
	mul.wide.s32 	%rd45, %r60, 4;
	add.s64 	%rd46, %rd1, %rd45;
	ld.global.f32 	%f47, [%rd46];
	fma.rn.f32 	%f48, %f46, %f47, %f58;
	st.global.f32 	[%rd4], %f48;
	add.s64 	%rd48, %rd44, %rd47;
	ld.global.f32 	%f49, [%rd48];
	add.s64 	%rd50, %rd46, %rd49;
	ld.global.f32 	%f50, [%rd50];
	fma.rn.f32 	%f58, %f49, %f50, %f48;
	st.global.f32 	[%rd4], %f58;
	add.s32 	%r71, %r71, 2;
$L__BB5_13:
	and.b32  	%r61, %r25, 1;
	setp.eq.b32 	%p12, %r61, 1;
	not.pred 	%p13, %p12;
	@%p13 bra 	$L__BB5_15;
	mad.lo.s32 	%r62, %r71, %r26, %r66;
	mul.wide.s32 	%rd51, %r62, 4;
	add.s64 	%rd52, %rd2, %rd51;
	ld.global.f32 	%f51, [%rd52];
	add.s32 	%r63, %r71, %r39;
	add.s32 	%r64, %r66, %r1;
	mad.lo.s32 	%r65, %r63, %r23, %r64;
	mul.wide.s32 	%rd53, %r65, 4;
	add.s64 	%rd54, %rd1, %rd53;
	ld.global.f32 	%f52, [%rd54];
	fma.rn.f32 	%f58, %f51, %f52, %f58;
	st.global.f32 	[%rd4], %f58;
$L__BB5_15:
	add.s32 	%r66, %r66, 1;
	setp.ne.s32 	%p14, %r66, %r24;
	@%p14 bra 	$L__BB5_4;
$L__BB5_16:
	ret;

}


// ===== COMPILED SASS (sm_100) =====

	.target	sm_100

	.elftype	@"ET_EXEC"


//--------------------- .note.nv.tkinfo           --------------------------
	.section	.note.nv.tkinfo,"",@"SHT_NOTE"
	.sectionflags	@"SHF_NOTE_NV_TKINFO"
	.tkinfo
        /*0018*/ 	.word	0x00000002
        /*0030*/ 	.string	""
        /*0030*/ 	.string	"ptxas"
        /*0030*/ 	.string	"Cuda compilation tools, release 13.0, V13.0.88"
        /*0030*/ 	.string	"Build cuda_13.0.r13.0/compiler.36424714_0"
        /*0030*/ 	.string	"-arch sm_100 -m 64 "



//--------------------- .note.nv.cuinfo           --------------------------
	.section	.note.nv.cuinfo,"",@"SHT_NOTE"
	.sectionflags	@"SHF_NOTE_NV_CUINFO"
        /*0018*/ 	.short	0x0002
        /*001a*/ 	.short	0x0064
        /*001c*/ 	.short	0x0082
	.zero		2


//--------------------- .nv.info                  --------------------------
	.section	.nv.info,"",@"SHT_CUDA_INFO"
	.align	4


	//----- nvinfo : EIATTR_REGCOUNT
	.align		4
        /*0000*/ 	.byte	0x04, 0x2f
        /*0002*/ 	.short	(.L_1 - .L_0)
	.align		4
.L_0:
        /*0004*/ 	.word	index@(_Z11kernel_initPfiiif)
        /*0008*/ 	.word	0x0000000a


	//----- nvinfo : EIATTR_FRAME_SIZE
	.align		4
.L_1:
        /*000c*/ 	.byte	0x04, 0x11
        /*000e*/ 	.short	(.L_3 - .L_2)
	.align		4
.L_2:
        /*0010*/ 	.word	index@(_Z11kernel_initPfiiif)
        /*0014*/ 	.word	0x00000000


	//----- nvinfo : EIATTR_REGCOUNT
	.align		4
.L_3:
        /*0018*/ 	.byte	0x04, 0x2f
        /*001a*/ 	.short	(.L_5 - .L_4)
	.align		4
.L_4:
        /*001c*/ 	.word	index@(_Z15kernel_addValuePfiS_iiif)
        /*0020*/ 	.word	0x0000000a


	//----- nvinfo : EIATTR_FRAME_SIZE
	.align		4
.L_5:
        /*0024*/ 	.byte	0x04, 0x11
        /*0026*/ 	.short	(.L_7 - .L_6)
	.align		4
.L_6:
        /*0028*/ 	.word	index@(_Z15kernel_addValuePfiS_iiif)
        /*002c*/ 	.word	0x00000000


	//----- nvinfo : EIATTR_REGCOUNT
	.align		4
.L_7:
        /*0030*/ 	.byte	0x04, 0x2f
        /*0032*/ 	.short	(.L_9 - .L_8)
	.align		4
.L_8:
        /*0034*/ 	.word	index@(_Z12kernel_scalePfiS_iiif)
        /*0038*/ 	.word	0x0000000a


	//----- nvinfo : EIATTR_FRAME_SIZE
	.align		4
.L_9:
        /*003c*/ 	.byte	0x04, 0x11
        /*003e*/ 	.short	(.L_11 - .L_10)
	.align		4
.L_10:
        /*0040*/ 	.word	index@(_Z12kernel_scalePfiS_iiif)
        /*0044*/ 	.word	0x00000000


	//----- nvinfo : EIATTR_REGCOUNT
	.align		4
.L_11:
        /*0048*/ 	.byte	0x04, 0x2f
        /*004a*/ 	.short	(.L_13 - .L_12)
	.align		4
.L_12:
        /*004c*/ 	.word	index@(_Z10kernel_addPfiS_iS_iii)
        /*0050*/ 	.word	0x0000000e


	//----- nvinfo : EIATTR_FRAME_SIZE
	.align		4
.L_13:
        /*0054*/ 	.byte	0x04, 0x11
        /*0056*/ 	.short	(.L_15 - .L_14)
	.align		4
.L_14:
        /*0058*/ 	.word	index@(_Z10kernel_addPfiS_iS_iii)
        /*005c*/ 	.word	0x00000000


	//----- nvinfo : EIATTR_REGCOUNT
	.align		4
.L_15:
        /*0060*/ 	.byte	0x04, 0x2f
        /*0062*/ 	.short	(.L_17 - .L_16)
	.align		4
.L_16:
        /*0064*/ 	.word	index@(_Z11kernel_aYpbffPfiii)
        /*0068*/ 	.word	0x00000008


	//----- nvinfo : EIATTR_FRAME_SIZE
	.align		4
.L_17:
        /*006c*/ 	.byte	0x04, 0x11
        /*006e*/ 	.short	(.L_19 - .L_18)
	.align		4
.L_18:
        /*0070*/ 	.word	index@(_Z11kernel_aYpbffPfiii)
        /*0074*/ 	.word	0x00000000


	//----- nvinfo : EIATTR_REGCOUNT
	.align		4
.L_19:
        /*0078*/ 	.byte	0x04, 0x2f
        /*007a*/ 	.short	(.L_21 - .L_20)
	.align		4
.L_20:
        /*007c*/ 	.word	index@(_Z18kernel_convolutionPfiiiS_iiiiiS_i)
        /*0080*/ 	.word	0x00000020


	//----- nvinfo : EIATTR_FRAME_SIZE
	.align		4
.L_21:
        /*0084*/ 	.byte	0x04, 0x11
        /*0086*/ 	.short	(.L_23 - .L_22)
	.align		4
.L_22:
        /*0088*/ 	.word	index@(_Z18kernel_convolutionPfiiiS_iiiiiS_i)
        /*008c*/ 	.word	0x00000000


	//----- nvinfo : EIATTR_MIN_STACK_SIZE
	.align		4
.L_23:
        /*0090*/ 	.byte	0x04, 0x12
        /*0092*/ 	.short	(.L_25 - .L_24)
	.align		4
.L_24:
        /*0094*/ 	.word	index@(_Z18kernel_convolutionPfiiiS_iiiiiS_i)
        /*0098*/ 	.word	0x00000000


	//----- nvinfo : EIATTR_MIN_STACK_SIZE
	.align		4
.L_25:
        /*009c*/ 	.byte	0x04, 0x12
        /*009e*/ 	.short	(.L_27 - .L_26)
	.align		4
.L_26:
        /*00a0*/ 	.word	index@(_Z11kernel_aYpbffPfiii)
        /*00a4*/ 	.word	0x00000000


	//----- nvinfo : EIATTR_MIN_STACK_SIZE
	.align		4
.L_27:
        /*00a8*/ 	.byte	0x04, 0x12
        /*00aa*/ 	.short	(.L_29 - .L_28)
	.align		4
.L_28:
        /*00ac*/ 	.word	index@(_Z10kernel_addPfiS_iS_iii)
        /*00b0*/ 	.word	0x00000000


	//----- nvinfo : EIATTR_MIN_STACK_SIZE
	.align		4
.L_29:
        /*00b4*/ 	.byte	0x04, 0x12
        /*00b6*/ 	.short	(.L_31 - .L_30)
	.align		4
.L_30:
        /*00b8*/ 	.word	index@(_Z12kernel_scalePfiS_iiif)
        /*00bc*/ 	.word	0x00000000


	//----- nvinfo : EIATTR_MIN_STACK_SIZE
	.align		4
.L_31:
        /*00c0*/ 	.byte	0x04, 0x12
        /*00c2*/ 	.short	(.L_33 - .L_32)
	.align		4
.L_32:
        /*00c4*/ 	.word	index@(_Z15kernel_addValuePfiS_iiif)
        /*00c8*/ 	.word	0x00000000


	//----- nvinfo : EIATTR_MIN_STACK_SIZE
	.align		4
.L_33:
        /*00cc*/ 	.byte	0x04, 0x12
        /*00ce*/ 	.short	(.L_35 - .L_34)
	.align		4
.L_34:
        /*00d0*/ 	.word	index@(_Z11kernel_initPfiiif)
        /*00d4*/ 	.word	0x00000000
.L_35:


//--------------------- .nv.compat                --------------------------
	.section	.nv.compat,"",@"SHT_CUDA_COMPAT_INFO"
	.align	4
        /*0000*/ 	.byte	0x02, 0x09, 0x00, 0x00, 0x02, 0x02, 0x01, 0x00, 0x02, 0x05, 0x05, 0x00, 0x03, 0x07, 0x01, 0x01
        /*0010*/ 	.byte	0x02, 0x03, 0x00, 0x00, 0x02, 0x06, 0x01, 0x00, 0x04, 0x0b, 0x08, 0x00, 0x09, 0x00, 0x00, 0x00
        /*0020*/ 	.byte	0x00, 0x00, 0x00, 0x00


//--------------------- .nv.info._Z18kernel_convolutionPfiiiS_iiiiiS_i --------------------------
	.section	.nv.info._Z18kernel_convolutionPfiiiS_iiiiiS_i,"",@"SHT_CUDA_INFO"
	.sectionflags	@""
	.align	4


	//----- nvinfo : EIATTR_CUDA_API_VERSION
	.align		4
        /*0000*/ 	.byte	0x04, 0x37
        /*0002*/ 	.short	(.L_37 - .L_36)
.L_36:
        /*0004*/ 	.word	0x00000082


	//----- nvinfo : EIATTR_KPARAM_INFO
	.align		4
.L_37:
        /*0008*/ 	.byte	0x04, 0x17
        /*000a*/ 	.short	(.L_39 - .L_38)
.L_38:
        /*000c*/ 	.word	0x00000000
        /*0010*/ 	.short	0x000b
        /*0012*/ 	.short	0x0040
        /*0014*/ 	.byte	0x00, 0xf0, 0x11, 0x00


	//----- nvinfo : EIATTR_KPARAM_INFO
	.align		4
.L_39:
        /*0018*/ 	.byte	0x04, 0x17
        /*001a*/ 	.short	(.L_41 - .L_40)
.L_40:
        /*001c*/ 	.word	0x00000000
        /*0020*/ 	.short	0x000a
        /*0022*/ 	.short	0x0038
        /*0024*/ 	.byte	0x00, 0xf5, 0x21, 0x00


	//----- nvinfo : EIATTR_KPARAM_INFO
	.align		4
.L_41:
        /*0028*/ 	.byte	0x04, 0x17
        /*002a*/ 	.short	(.L_43 - .L_42)
.L_42:
        /*002c*/ 	.word	0x00000000
        /*0030*/ 	.short	0x0009
        /*0032*/ 	.short	0x0030
        /*0034*/ 	.byte	0x00, 0xf0, 0x11, 0x00


	//----- nvinfo : EIATTR_KPARAM_INFO
	.align		4
.L_43:
        /*0038*/ 	.byte	0x04, 0x17
        /*003a*/ 	.short	(.L_45 - .L_44)
.L_44:
        /*003c*/ 	.word	0x00000000
        /*0040*/ 	.short	0x0008
        /*0042*/ 	.short	0x002c
        /*0044*/ 	.byte	0x00, 0xf0, 0x11, 0x00


	//----- nvinfo : EIATTR_KPARAM_INFO
	.align		4
.L_45:
        /*0048*/ 	.byte	0x04, 0x17
        /*004a*/ 	.short	(.L_47 - .L_46)
.L_46:
        /*004c*/ 	.word	0x00000000
        /*0050*/ 	.short	0x0007
        /*0052*/ 	.short	0x0028
        /*0054*/ 	.byte	0x00, 0xf0, 0x11, 0x00


	//----- nvinfo : EIATTR_KPARAM_INFO
	.align		4
.L_47:
        /*0058*/ 	.byte	0x04, 0x17
        /*005a*/ 	.short	(.L_49 - .L_48)
.L_48:
        /*005c*/ 	.word	0x00000000
        /*0060*/ 	.short	0x0006
        /*0062*/ 	.short	0x0024
        /*0064*/ 	.byte	0x00, 0xf0, 0x11, 0x00


	//----- nvinfo : EIATTR_KPARAM_INFO
	.align		4
.L_49:
        /*0068*/ 	.byte	0x04, 0x17
        /*006a*/ 	.short	(.L_51 - .L_50)
.L_50:
        /*006c*/ 	.word	0x00000000
        /*0070*/ 	.short	0x0005
        /*0072*/ 	.short	0x0020
        /*0074*/ 	.byte	0x00, 0xf0, 0x11, 0x00


	//----- nvinfo : EIATTR_KPARAM_INFO
	.align		4
.L_51:
        /*0078*/ 	.byte	0x04, 0x17
        /*007a*/ 	.short	(.L_53 - .L_52)
.L_52:
        /*007c*/ 	.word	0x00000000
        /*0080*/ 	.short	0x0004
        /*0082*/ 	.short	0x0018
        /*0084*/ 	.byte	0x00, 0xf5, 0x21, 0x00


	//----- nvinfo : EIATTR_KPARAM_INFO
	.align		4
.L_53:
        /*0088*/ 	.byte	0x04, 0x17
        /*008a*/ 	.short	(.L_55 - .L_54)
.L_54:
        /*008c*/ 	.word	0x00000000
        /*0090*/ 	.short	0x0003
        /*0092*/ 	.short	0x0010
        /*0094*/ 	.byte	0x00, 0xf0, 0x11, 0x00


	//----- nvinfo : EIATTR_KPARAM_INFO
	.align		4
.L_55:
        /*0098*/ 	.byte	0x04, 0x17
        /*009a*/ 	.short	(.L_57 - .L_56)
.L_56:
        /*009c*/ 	.word	0x00000000
        /*00a0*/ 	.short	0x0002
        /*00a2*/ 	.short	0x000c
        /*00a4*/ 	.byte	0x00, 0xf0, 0x11, 0x00


	//----- nvinfo : EIATTR_KPARAM_INFO
	.align		4
.L_57:
        /*00a8*/ 	.byte	0x04, 0x17
        /*00aa*/ 	.short	(.L_59 - .L_58)
.L_58:
        /*00ac*/ 	.word	0x00000000
        /*00b0*/ 	.short	0x0001
        /*00b2*/ 	.short	0x0008
        /*00b4*/ 	.byte	0x00, 0xf0, 0x11, 0x00


	//----- nvinfo : EIATTR_KPARAM_INFO
	.align		4
.L_59:
        /*00b8*/ 	.byte	0x04, 0x17
        /*00ba*/ 	.short	(.L_61 - .L_60)
.L_60:
        /*00bc*/ 	.word	0x00000000
        /*00c0*/ 	.short	0x0000
        /*00c2*/ 	.short	0x0000
        /*00c4*/ 	.byte	0x00, 0xf5, 0x21, 0x00


	//----- nvinfo : EIATTR_SPARSE_MMA_MASK
	.align		4
.L_61:
        /*00c8*/ 	.byte	0x03, 0x50
        /*00ca*/ 	.short	0x0000


	//----- nvinfo : EIATTR_MAXREG_COUNT
	.align		4
        /*00cc*/ 	.byte	0x03, 0x1b
        /*00ce*/ 	.short	0x00ff


	//----- nvinfo : EIATTR_MERCURY_ISA_VERSION
	.align		4
        /*00d0*/ 	.byte	0x03, 0x5f
        /*00d2*/ 	.short	0x0101


	//----- nvinfo : EIATTR_VRC_CTA_INIT_COUNT
	.align		4
        /*00d4*/ 	.byte	0x02, 0x4a
	.zero		1
	.zero		1


	//----- nvinfo : EIATTR_EXIT_INSTR_OFFSETS
	.align		4
        /*00d8*/ 	.byte	0x04, 0x1c
        /*00da*/ 	.short	(.L_63 - .L_62)


	//   ....[0]....
.L_62:
        /*00dc*/ 	.word	0x00000130


	//   ....[1]....
        /*00e0*/ 	.word	0x000001b0


	//   ....[2]....
        /*00e4*/ 	.word	0x00000200


	//   ....[3]....
        /*00e8*/ 	.word	0x00000be0


	//----- nvinfo : EIATTR_CBANK_PARAM_SIZE
	.align		4
.L_63:
        /*00ec*/ 	.byte	0x03, 0x19
        /*00ee*/ 	.short	0x0044


	//----- nvinfo : EIATTR_PARAM_CBANK
	.align		4
        /*00f0*/ 	.byte	0x04, 0x0a
        /*00f2*/ 	.short	(.L_65 - .L_64)
	.align		4
.L_64:
        /*00f4*/ 	.word	index@(.nv.constant0._Z18kernel_convolutionPfiiiS_iiiiiS_i)
        /*00f8*/ 	.short	0x0380
        /*00fa*/ 	.short	0x0044


	//----- nvinfo : EIATTR_SW_WAR
	.align		4
.L_65:
        /*00fc*/ 	.byte	0x04, 0x36
        /*00fe*/ 	.short	(.L_67 - .L_66)
.L_66:
        /*0100*/ 	.word	0x00000008
.L_67:


//--------------------- .nv.info._Z11kernel_aYpbffPfiii --------------------------
	.section	.nv.info._Z11kernel_aYpbffPfiii,"",@"SHT_CUDA_INFO"
	.sectionflags	@""
	.align	4


	//----- nvinfo : EIATTR_CUDA_API_VERSION
	.align		4
        /*0000*/ 	.byte	0x04, 0x37
        /*0002*/ 	.short	(.L_69 - .L_68)
.L_68:
        /*0004*/ 	.word	0x00000082


	//----- nvinfo : EIATTR_KPARAM_INFO
	.align		4
.L_69:
        /*0008*/ 	.byte	0x04, 0x17
        /*000a*/ 	.short	(.L_71 - .L_70)
.L_70:
        /*000c*/ 	.word	0x00000000
        /*0010*/ 	.short	0x0005
        /*0012*/ 	.short	0x0018
        /*0014*/ 	.byte	0x00, 0xf0, 0x11, 0x00


	//----- nvinfo : EIATTR_KPARAM_INFO
	.align		4
.L_71:
        /*0018*/ 	.byte	0x04, 0x17
        /*001a*/ 	.short	(.L_73 - .L_72)
.L_72:
        /*001c*/ 	.word	0x00000000
        /*0020*/ 	.short	0x0004
        /*0022*/ 	.short	0x0014
        /*0024*/ 	.byte	0x00, 0xf0, 0x11, 0x00


	//----- nvinfo : EIATTR_KPARAM_INFO
	.align		4
.L_73:
        /*0028*/ 	.byte	0x04, 0x17
        /*002a*/ 	.short	(.L_75 - .L_74)
.L_74:
        /*002c*/ 	.word	0x00000000
        /*0030*/ 	.short	0x0003
        /*0032*/ 	.short	0x0010
        /*0034*/ 	.byte	0x00, 0xf0, 0x11, 0x00


	//----- nvinfo : EIATTR_KPARAM_INFO
	.align		4
.L_75:
        /*0038*/ 	.byte	0x04, 0x17
        /*003a*/ 	.short	(.L_77 - .L_76)
.L_76:
        /*003c*/ 	.word	0x00000000
        /*0040*/ 	.short	0x0002
        /*0042*/ 	.short	0x0008
        /*0044*/ 	.byte	0x00, 0xf5, 0x21, 0x00


	//----- nvinfo : EIATTR_KPARAM_INFO
	.align		4
.L_77:
        /*0048*/ 	.byte	0x04, 0x17
        /*004a*/ 	.short	(.L_79 - .L_78)
.L_78:
        /*004c*/ 	.word	0x00000000
        /*0050*/ 	.short	0x0001
        /*0052*/ 	.short	0x0004
        /*0054*/ 	.byte	0x00, 0xf0, 0x11, 0x00


	//----- nvinfo : EIATTR_KPARAM_INFO
	.align		4
.L_79:
        /*0058*/ 	.byte	0x04, 0x17
        /*005a*/ 	.short	(.L_81 - .L_80)
.L_80:
        /*005c*/ 	.word	0x00000000
        /*0060*/ 	.short	0x0000
        /*0062*/ 	.short	0x0000
        /*0064*/ 	.byte	0x00, 0xf0, 0x11, 0x00


	//----- nvinfo : EIATTR_SPARSE_MMA_MASK
	.align		4
.L_81:
        /*0068*/ 	.byte	0x03, 0x50
        /*006a*/ 	.short	0x0000


	//----- nvinfo : EIATTR_MAXREG_COUNT
	.align		4
        /*006c*/ 	.byte	0x03, 0x1b
        /*006e*/ 	.short	0x00ff


	//----- nvinfo : EIATTR_MERCURY_ISA_VERSION
	.align		4
        /*0070*/ 	.byte	0x03, 0x5f
        /*0072*/ 	.short	0x0101


	//----- nvinfo : EIATTR_VRC_CTA_INIT_COUNT
	.align		4
        /*0074*/ 	.byte	0x02, 0x4a
	.zero		1
	.zero		1


	//----- nvinfo : EIATTR_EXIT_INSTR_OFFSETS
	.align		4
        /*0078*/ 	.byte	0x04, 0x1c
        /*007a*/ 	.short	(.L_83 - .L_82)


	//   ....[0]....
.L_82:
        /*007c*/ 	.word	0x000000d0


	//   ....[1]....
        /*0080*/ 	.word	0x00000170


	//----- nvinfo : EIATTR_CBANK_PARAM_SIZE
	.align		4
.L_83:
        /*0084*/ 	.byte	0x03, 0x19
        /*0086*/ 	.short	0x001c


	//----- nvinfo : EIATTR_PARAM_CBANK
	.align		4
        /*0088*/ 	.byte	0x04, 0x0a
        /*008a*/ 	.short	(.L_85 - .L_84)
	.align		4
.L_84:
        /*008c*/ 	.word	index@(.nv.constant0._Z11kernel_aYpbffPfiii)
        /*0090*/ 	.short	0x0380
        /*0092*/ 	.short	0x001c


	//----- nvinfo : EIATTR_SW_WAR
	.align		4
.L_85:
        /*0094*/ 	.byte	0x04, 0x36
        /*0096*/ 	.short	(.L_87 - .L_86)
.L_86:
        /*0098*/ 	.word	0x00000008
.L_87:


//--------------------- .nv.info._Z10kernel_addPfiS_iS_iii --------------------------
	.section	.nv.info._Z10kernel_addPfiS_iS_iii,"",@"SHT_CUDA_INFO"
	.sectionflags	@""
	.align	4


	//----- nvinfo : EIATTR_CUDA_API_VERSION
	.align		4
        /*0000*/ 	.byte	0x04, 0x37
        /*0002*/ 	.short	(.L_89 - .L_88)
.L_88:
        /*0004*/ 	.word	0x00000082


	//----- nvinfo : EIATTR_KPARAM_INFO
	.align		4
.L_89:
        /*0008*/ 	.byte	0x04, 0x17
        /*000a*/ 	.short	(.L_91 - .L_90)
.L_90:
        /*000c*/ 	.word	0x00000000
        /*0010*/ 	.short	0x0007
        /*0012*/ 	.short	0x0030
        /*0014*/ 	.byte	0x00, 0xf0, 0x11, 0x00


	//----- nvinfo : EIATTR_KPARAM_INFO
	.align		4
.L_91:
        /*0018*/ 	.byte	0x04, 0x17
        /*001a*/ 	.short	(.L_93 - .L_92)
.L_92:
        /*001c*/ 	.word	0x00000000
        /*0020*/ 	.short	0x0006
        /*0022*/ 	.short	0x002c
        /*0024*/ 	.byte	0x00, 0xf0, 0x11, 0x00


	//----- nvinfo : EIATTR_KPARAM_INFO
	.align		4
.L_93:
        /*0028*/ 	.byte	0x04, 0x17
        /*002a*/ 	.short	(.L_95 - .L_94)
.L_94:
        /*002c*/ 	.word	0x00000000
        /*0030*/ 	.short	0x0005
        /*0032*/ 	.short	0x0028
        /*0034*/ 	.byte	0x00, 0xf0, 0x11, 0x00


	//----- nvinfo : EIATTR_KPARAM_INFO
	.align		4
.L_95:
        /*0038*/ 	.byte	0x04, 0x17
        /*003a*/ 	.short	(.L_97 - .L_96)
.L_96:
        /*003c*/ 	.word	0x00000000
        /*0040*/ 	.short	0x0004
        /*0042*/ 	.short	0x0020
        /*0044*/ 	.byte	0x00, 0xf5, 0x21, 0x00


	//----- nvinfo : EIATTR_KPARAM_INFO
	.align		4
.L_97:
        /*0048*/ 	.byte	0x04, 0x17
        /*004a*/ 	.short	(.L_99 - .L_98)
.L_98:
        /*004c*/ 	.word	0x00000000
        /*0050*/ 	.short	0x0003
        /*0052*/ 	.short	0x0018
        /*0054*/ 	.byte	0x00, 0xf0, 0x11, 0x00


	//----- nvinfo : EIATTR_KPARAM_INFO
	.align		4
.L_99:
        /*0058*/ 	.byte	0x04, 0x17
        /*005a*/ 	.short	(.L_101 - .L_100)
.L_100:
        /*005c*/ 	.word	0x00000000
        /*0060*/ 	.short	0x0002
        /*0062*/ 	.short	0x0010
        /*0064*/ 	.byte	0x00, 0xf5, 0x21, 0x00


	//----- nvinfo : EIATTR_KPARAM_INFO
	.align		4
.L_101:
        /*0068*/ 	.byte	0x04, 0x17
        /*006a*/ 	.short	(.L_103 - .L_102)
.L_102:
        /*006c*/ 	.word	0x00000000
        /*0070*/ 	.short	0x0001
        /*0072*/ 	.short	0x0008
        /*0074*/ 	.byte	0x00, 0xf0, 0x11, 0x00


	//----- nvinfo : EIATTR_KPARAM_INFO
	.align		4
.L_103:
        /*0078*/ 	.byte	0x04, 0x17
        /*007a*/ 	.short	(.L_105 - .L_104)
.L_104:
        /*007c*/ 	.word	0x00000000
        /*0080*/ 	.short	0x0000
        /*0082*/ 	.short	0x0000
        /*0084*/ 	.byte	0x00, 0xf5, 0x21, 0x00


	//----- nvinfo : EIATTR_SPARSE_MMA_MASK
	.align		4
.L_105:
        /*0088*/ 	.byte	0x03, 0x50
        /*008a*/ 	.short	0x0000


	//----- nvinfo : EIATTR_MAXREG_COUNT
	.align		4
        /*008c*/ 	.byte	0x03, 0x1b
        /*008e*/ 	.short	0x00ff


	//----- nvinfo : EIATTR_MERCURY_ISA_VERSION
	.align		4
        /*0090*/ 	.byte	0x03, 0x5f
        /*0092*/ 	.short	0x0101


	//----- nvinfo : EIATTR_VRC_CTA_INIT_COUNT
	.align		4
        /*0094*/ 	.byte	0x02, 0x4a
	.zero		1
	.zero		1


	//----- nvinfo : EIATTR_EXIT_INSTR_OFFSETS
	.align		4
        /*0098*/ 	.byte	0x04, 0x1c
        /*009a*/ 	.short	(.L_107 - .L_106)


	//   ....[0]....
.L_106:
        /*009c*/ 	.word	0x000000d0


	//   ....[1]....
        /*00a0*/ 	.word	0x000001f0


	//----- nvinfo : EIATTR_CBANK_PARAM_SIZE
	.align		4
.L_107:
        /*00a4*/ 	.byte	0x03, 0x19
        /*00a6*/ 	.short	0x0034


	//----- nvinfo : EIATTR_PARAM_CBANK
	.align		4
        /*00a8*/ 	.byte	0x04, 0x0a
        /*00aa*/ 	.short	(.L_109 - .L_108)
	.align		4
.L_108:
        /*00ac*/ 	.word	index@(.nv.constant0._Z10kernel_addPfiS_iS_iii)
        /*00b0*/ 	.short	0x0380
        /*00b2*/ 	.short	0x0034


	//----- nvinfo : EIATTR_SW_WAR
	.align		4
.L_109:
        /*00b4*/ 	.byte	0x04, 0x36
        /*00b6*/ 	.short	(.L_111 - .L_110)
.L_110:
        /*00b8*/ 	.word	0x00000008
.L_111:


//--------------------- .nv.info._Z12kernel_scalePfiS_iiif --------------------------
	.section	.nv.info._Z12kernel_scalePfiS_iiif,"",@"SHT_CUDA_INFO"
	.sectionflags	@""
	.align	4


	//----- nvinfo : EIATTR_CUDA_API_VERSION
	.align		4
        /*0000*/ 	.byte	0x04, 0x37
        /*0002*/ 	.short	(.L_113 - .L_112)
.L_112:
        /*0004*/ 	.word	0x00000082


	//----- nvinfo : EIATTR_KPARAM_INFO
	.align		4
.L_113:
        /*0008*/ 	.byte	0x04, 0x17
        /*000a*/ 	.short	(.L_115 - .L_114)
.L_114:
        /*000c*/ 	.word	0x00000000
        /*0010*/ 	.short	0x0006
        /*0012*/ 	.short	0x0024
        /*0014*/ 	.byte	0x00, 0xf0, 0x11, 0x00


	//----- nvinfo : EIATTR_KPARAM_INFO
	.align		4
.L_115:
        /*0018*/ 	.byte	0x04, 0x17
        /*001a*/ 	.short	(.L_117 - .L_116)
.L_116:
        /*001c*/ 	.word	0x00000000
        /*0020*/ 	.short	0x0005
        /*0022*/ 	.short	0x0020
        /*0024*/ 	.byte	0x00, 0xf0, 0x11, 0x00


	//----- nvinfo : EIATTR_KPARAM_INFO
	.align		4
.L_117:
        /*0028*/ 	.byte	0x04, 0x17
        /*002a*/ 	.short	(.L_119 - .L_118)
.L_118:
        /*002c*/ 	.word	0x00000000
        /*0030*/ 	.short	0x0004
        /*0032*/ 	.short	0x001c
        /*0034*/ 	.byte	0x00, 0xf0, 0x11, 0x00


	//----- nvinfo : EIATTR_KPARAM_INFO
	.align		4
.L_119:
        /*0038*/ 	.byte	0x04, 0x17
        /*003a*/ 	.short	(.L_121 - .L_120)
.L_120:
        /*003c*/ 	.word	0x00000000
        /*0040*/ 	.short	0x0003
        /*0042*/ 	.short	0x0018
        /*0044*/ 	.byte	0x00, 0xf0, 0x11, 0x00


	//----- nvinfo : EIATTR_KPARAM_INFO
	.align		4
.L_121:
        /*0048*/ 	.byte	0x04, 0x17
        /*004a*/ 	.short	(.L_123 - .L_122)
.L_122:
        /*004c*/ 	.word	0x00000000
        /*0050*/ 	.short	0x0002
        /*0052*/ 	.short	0x0010
        /*0054*/ 	.byte	0x00, 0xf5, 0x21, 0x00


	//----- nvinfo : EIATTR_KPARAM_INFO
	.align		4
.L_123:
        /*0058*/ 	.byte	0x04, 0x17
        /*005a*/ 	.short	(.L_125 - .L_124)
.L_124:
        /*005c*/ 	.word	0x00000000
        /*0060*/ 	.short	0x0001
        /*0062*/ 	.short	0x0008
        /*0064*/ 	.byte	0x00, 0xf0, 0x11, 0x00


	//----- nvinfo : EIATTR_KPARAM_INFO
	.align		4
.L_125:
        /*0068*/ 	.byte	0x04, 0x17
        /*006a*/ 	.short	(.L_127 - .L_126)
.L_126:
        /*006c*/ 	.word	0x00000000
        /*0070*/ 	.short	0x0000
        /*0072*/ 	.short	0x0000
        /*0074*/ 	.byte	0x00, 0xf5, 0x21, 0x00


	//----- nvinfo : EIATTR_SPARSE_MMA_MASK
	.align		4
.L_127:
        /*0078*/ 	.byte	0x03, 0x50
        /*007a*/ 	.short	0x0000


	//----- nvinfo : EIATTR_MAXREG_COUNT
	.align		4
        /*007c*/ 	.byte	0x03, 0x1b
        /*007e*/ 	.short	0x00ff


	//----- nvinfo : EIATTR_MERCURY_ISA_VERSION
	.align		4
        /*0080*/ 	.byte	0x03, 0x5f
        /*0082*/ 	.short	0x0101


	//----- nvinfo : EIATTR_VRC_CTA_INIT_COUNT
	.align		4
        /*0084*/ 	.byte	0x02, 0x4a
	.zero		1
	.zero		1


	//----- nvinfo : EIATTR_EXIT_INSTR_OFFSETS
	.align		4
        /*0088*/ 	.byte	0x04, 0x1c
        /*008a*/ 	.short	(.L_129 - .L_128)


	//   ....[0]....
.L_128:
        /*008c*/ 	.word	0x000000d0


	//   ....[1]....
        /*0090*/ 	.word	0x000001b0


	//----- nvinfo : EIATTR_CBANK_PARAM_SIZE
	.align		4
.L_129:
        /*0094*/ 	.byte	0x03, 0x19
        /*0096*/ 	.short	0x0028


	//----- nvinfo : EIATTR_PARAM_CBANK
	.align		4
        /*0098*/ 	.byte	0x04, 0x0a
        /*009a*/ 	.short	(.L_131 - .L_130)
	.align		4
.L_130:
        /*009c*/ 	.word	index@(.nv.constant0._Z12kernel_scalePfiS_iiif)
        /*00a0*/ 	.short	0x0380
        /*00a2*/ 	.short	0x0028


	//----- nvinfo : EIATTR_SW_WAR
	.align		4
.L_131:
        /*00a4*/ 	.byte	0x04, 0x36
        /*00a6*/ 	.short	(.L_133 - .L_132)
.L_132:
        /*00a8*/ 	.word	0x00000008
.L_133:


//--------------------- .nv.info._Z15kernel_addValuePfiS_iiif --------------------------
	.section	.nv.info._Z15kernel_addValuePfiS_iiif,"",@"SHT_CUDA_INFO"
	.sectionflags	@""
	.align	4


	//----- nvinfo : EIATTR_CUDA_API_VERSION
	.align		4
        /*0000*/ 	.byte	0x04, 0x37
        /*0002*/ 	.short	(.L_135 - .L_134)
.L_134:
        /*0004*/ 	.word	0x00000082


	//----- nvinfo : EIATTR_KPARAM_INFO
	.align		4
.L_135:
        /*0008*/ 	.byte	0x04, 0x17
        /*000a*/ 	.short	(.L_137 - .L_136)
.L_136:
        /*000c*/ 	.word	0x00000000
        /*0010*/ 	.short	0x0006
        /*0012*/ 	.short	0x0024
        /*0014*/ 	.byte	0x00, 0xf0, 0x11, 0x00


	//----- nvinfo : EIATTR_KPARAM_INFO
	.align		4
.L_137:
        /*0018*/ 	.byte	0x04, 0x17
        /*001a*/ 	.short	(.L_139 - .L_138)
.L_138:
        /*001c*/ 	.word	0x00000000
        /*0020*/ 	.short	0x0005
        /*0022*/ 	.short	0x0020
        /*0024*/ 	.byte	0x00, 0xf0, 0x11, 0x00


	//----- nvinfo : EIATTR_KPARAM_INFO
	.align		4
.L_139:
        /*0028*/ 	.byte	0x04, 0x17
        /*002a*/ 	.short	(.L_141 - .L_140)
.L_140:
        /*002c*/ 	.word	0x00000000
        /*0030*/ 	.short	0x0004
        /*0032*/ 	.short	0x001c
        /*0034*/ 	.byte	0x00, 0xf0, 0x11, 0x00


	//----- nvinfo : EIATTR_KPARAM_INFO
	.align		4
.L_141:
        /*0038*/ 	.byte	0x04, 0x17
        /*003a*/ 	.short	(.L_143 - .L_142)
.L_142:
        /*003c*/ 	.word	0x00000000
        /*0040*/ 	.short	0x0003
        /*0042*/ 	.short	0x0018
        /*0044*/ 	.byte	0x00, 0xf0, 0x11, 0x00


	//----- nvinfo : EIATTR_KPARAM_INFO
	.align		4
.L_143:
        /*0048*/ 	.byte	0x04, 0x17
        /*004a*/ 	.short	(.L_145 - .L_144)
.L_144:
        /*004c*/ 	.word	0x00000000
        /*0050*/ 	.short	0x0002
        /*0052*/ 	.short	0x0010
        /*0054*/ 	.byte	0x00, 0xf5, 0x21, 0x00


	//----- nvinfo : EIATTR_KPARAM_INFO
	.align		4
.L_145:
        /*0058*/ 	.byte	0x04, 0x17
        /*005a*/ 	.short	(.L_147 - .L_146)
.L_146:
        /*005c*/ 	.word	0x00000000
        /*0060*/ 	.short	0x0001
        /*0062*/ 	.short	0x0008
        /*0064*/ 	.byte	0x00, 0xf0, 0x11, 0x00


	//----- nvinfo : EIATTR_KPARAM_INFO
	.align		4
.L_147:
        /*0068*/ 	.byte	0x04, 0x17
        /*006a*/ 	.short	(.L_149 - .L_148)
.L_148:
        /*006c*/ 	.word	0x00000000
        /*0070*/ 	.short	0x0000
        /*0072*/ 	.short	0x0000
        /*0074*/ 	.byte	0x00, 0xf5, 0x21, 0x00


	//----- nvinfo : EIATTR_SPARSE_MMA_MASK
	.align		4
.L_149:
        /*0078*/ 	.byte	0x03, 0x50
        /*007a*/ 	.short	0x0000


	//----- nvinfo : EIATTR_MAXREG_COUNT
	.align		4
        /*007c*/ 	.byte	0x03, 0x1b
        /*007e*/ 	.short	0x00ff


	//----- nvinfo : EIATTR_MERCURY_ISA_VERSION
	.align		4
        /*0080*/ 	.byte	0x03, 0x5f
        /*0082*/ 	.short	0x0101


	//----- nvinfo : EIATTR_VRC_CTA_INIT_COUNT
	.align		4
        /*0084*/ 	.byte	0x02, 0x4a
	.zero		1
	.zero		1


	//----- nvinfo : EIATTR_EXIT_INSTR_OFFSETS
	.align		4
        /*0088*/ 	.byte	0x04, 0x1c
        /*008a*/ 	.short	(.L_151 - .L_150)


	//   ....[0]....
.L_150:
        /*008c*/ 	.word	0x000000d0


	//   ....[1]....
        /*0090*/ 	.word	0x000001b0


	//----- nvinfo : EIATTR_CBANK_PARAM_SIZE
	.align		4
.L_151:
        /*0094*/ 	.byte	0x03, 0x19
        /*0096*/ 	.short	0x0028


	//----- nvinfo : EIATTR_PARAM_CBANK
	.align		4
        /*0098*/ 	.byte	0x04, 0x0a
        /*009a*/ 	.short	(.L_153 - .L_152)
	.align		4
.L_152:
        /*009c*/ 	.word	index@(.nv.constant0._Z15kernel_addValuePfiS_iiif)
        /*00a0*/ 	.short	0x0380
        /*00a2*/ 	.short	0x0028


	//----- nvinfo : EIATTR_SW_WAR
	.align		4
.L_153:
        /*00a4*/ 	.byte	0x04, 0x36
        /*00a6*/ 	.short	(.L_155 - .L_154)
.L_154:
        /*00a8*/ 	.word	0x00000008
.L_155:


//--------------------- .nv.info._Z11kernel_initPfiiif --------------------------
	.section	.nv.info._Z11kernel_initPfiiif,"",@"SHT_CUDA_INFO"
	.sectionflags	@""
	.align	4


	//----- nvinfo : EIATTR_CUDA_API_VERSION
	.align		4
        /*0000*/ 	.byte	0x04, 0x37
        /*0002*/ 	.short	(.L_157 - .L_156)
.L_156:
        /*0004*/ 	.word	0x00000082


	//----- nvinfo : EIATTR_KPARAM_INFO
	.align		4
.L_157:
        /*0008*/ 	.byte	0x04, 0x17
        /*000a*/ 	.short	(.L_159 - .L_158)
.L_158:
        /*000c*/ 	.word	0x00000000
        /*0010*/ 	.short	0x0004
        /*0012*/ 	.short	0x0014
        /*0014*/ 	.byte	0x00, 0xf0, 0x11, 0x00


	//----- nvinfo : EIATTR_KPARAM_INFO
	.align		4
.L_159:
        /*0018*/ 	.byte	0x04, 0x17
        /*001a*/ 	.short	(.L_161 - .L_160)
.L_160:
        /*001c*/ 	.word	0x00000000
        /*0020*/ 	.short	0x0003
        /*0022*/ 	.short	0x0010
        /*0024*/ 	.byte	0x00, 0xf0, 0x11, 0x00


	//----- nvinfo : EIATTR_KPARAM_INFO
	.align		4
.L_161:
        /*0028*/ 	.byte	0x04, 0x17
        /*002a*/ 	.short	(.L_163 - .L_162)
.L_162:
        /*002c*/ 	.word	0x00000000
        /*0030*/ 	.short	0x0002
        /*0032*/ 	.short	0x000c
        /*0034*/ 	.byte	0x00, 0xf0, 0x11, 0x00


	//----- nvinfo : EIATTR_KPARAM_INFO
	.align		4
.L_163:
        /*0038*/ 	.byte	0x04, 0x17
        /*003a*/ 	.short	(.L_165 - .L_164)
.L_164:
        /*003c*/ 	.word	0x00000000
        /*0040*/ 	.short	0x0001
        /*0042*/ 	.short	0x0008
        /*0044*/ 	.byte	0x00, 0xf0, 0x11, 0x00


	//----- nvinfo : EIATTR_KPARAM_INFO
	.align		4
.L_165:
        /*0048*/ 	.byte	0x04, 0x17
        /*004a*/ 	.short	(.L_167 - .L_166)
.L_166:
        /*004c*/ 	.word	0x00000000
        /*0050*/ 	.short	0x0000
        /*0052*/ 	.short	0x0000
        /*0054*/ 	.byte	0x00, 0xf5, 0x21, 0x00


	//----- nvinfo : EIATTR_SPARSE_MMA_MASK
	.align		4
.L_167:
        /*0058*/ 	.byte	0x03, 0x50
        /*005a*/ 	.short	0x0000


	//----- nvinfo : EIATTR_MAXREG_COUNT
	.align		4
        /*005c*/ 	.byte	0x03, 0x1b
        /*005e*/ 	.short	0x00ff


	//----- nvinfo : EIATTR_MERCURY_ISA_VERSION
	.align		4
        /*0060*/ 	.byte	0x03, 0x5f
        /*0062*/ 	.short	0x0101


	//----- nvinfo : EIATTR_VRC_CTA_INIT_COUNT
	.align		4
        /*0064*/ 	.byte	0x02, 0x4a
	.zero		1
	.zero		1


	//----- nvinfo : EIATTR_EXIT_INSTR_OFFSETS
	.align		4
        /*0068*/ 	.byte	0x04, 0x1c
        /*006a*/ 	.short	(.L_169 - .L_168)


	//   ....[0]....
.L_168:
        /*006c*/ 	.word	0x000000d0


	//   ....[1]....
        /*0070*/ 	.word	0x00000150


	//----- nvinfo : EIATTR_CBANK_PARAM_SIZE
	.align		4
.L_169:
        /*0074*/ 	.byte	0x03, 0x19
        /*0076*/ 	.short	0x0018


	//----- nvinfo : EIATTR_PARAM_CBANK
	.align		4
        /*0078*/ 	.byte	0x04, 0x0a
        /*007a*/ 	.short	(.L_171 - .L_170)
	.align		4
.L_170:
        /*007c*/ 	.word	index@(.nv.constant0._Z11kernel_initPfiiif)
        /*0080*/ 	.short	0x0380
        /*0082*/ 	.short	0x0018


	//----- nvinfo : EIATTR_SW_WAR
	.align		4
.L_171:
        /*0084*/ 	.byte	0x04, 0x36
        /*0086*/ 	.short	(.L_173 - .L_172)
.L_172:
        /*0088*/ 	.word	0x00000008
.L_173:


//--------------------- .nv.callgraph             --------------------------
	.section	.nv.callgraph,"",@"SHT_CUDA_CALLGRAPH"
	.align	4
	.sectionentsize	8
	.align		4
        /*0000*/ 	.word	0x00000000
	.align		4
        /*0004*/ 	.word	0xffffffff
	.align		4
        /*0008*/ 	.word	0x00000000
	.align		4
        /*000c*/ 	.word	0xfffffffe
	.align		4
        /*0010*/ 	.word	0x00000000
	.align		4
        /*0014*/ 	.word	0xfffffffd
	.align		4
        /*0018*/ 	.word	0x00000000
	.align		4
        /*001c*/ 	.word	0xfffffffc


//--------------------- .text._Z18kernel_convolutionPfiiiS_iiiiiS_i --------------------------
	.section	.text._Z18kernel_convolutionPfiiiS_iiiiiS_i,"ax",@progbits
	.align	128
        .global         _Z18kernel_convolutionPfiiiS_iiiiiS_i
        .type           _Z18kernel_convolutionPfiiiS_iiiiiS_i,@function
        .size           _Z18kernel_convolutionPfiiiS_iiiiiS_i,(.L_x_12 - _Z18kernel_convolutionPfiiiS_iiiiiS_i)
        .other          _Z18kernel_convolutionPfiiiS_iiiiiS_i,@"STO_CUDA_ENTRY STV_DEFAULT"
_Z18kernel_convolutionPfiiiS_iiiiiS_i:
.text._Z18kernel_convolutionPfiiiS_iiiiiS_i:
[----:B------:R-:W-:Y:S01]  /*0000*/  LDC R1, c[0x0][0x37c] ;  /* 0x0000df00ff017b82 */ /* 0x000fe20000000800 */
[----:B------:R-:W0:Y:S07]  /*0010*/  S2R R3, SR_TID.X ;  /* 0x0000000000037919 */ /* 0x000e2e0000002100 */
[----:B------:R-:W1:Y:S01]  /*0020*/  LDC R7, c[0x0][0x364] ;  /* 0x0000d900ff077b82 */ /* 0x000e620000000800 */
[----:B------:R-:W2:Y:S01]  /*0030*/  LDCU UR7, c[0x0][0x3b0] ;  /* 0x00007600ff0777ac */ /* 0x000ea20008000800 */
[----:B------:R-:W1:Y:S01]  /*0040*/  S2R R0, SR_TID.Y ;  /* 0x0000000000007919 */ /* 0x000e620000002200 */
[----:B------:R-:W3:Y:S05]  /*0050*/  LDCU.64 UR8, c[0x0][0x388] ;  /* 0x00007100ff0877ac */ /* 0x000eea0008000a00 */
[----:B------:R-:W0:Y:S01]  /*0060*/  S2UR UR5, SR_CTAID.X ;  /* 0x00000000000579c3 */ /* 0x000e220000002500 */
[----:B------:R-:W4:Y:S07]  /*0070*/  LDCU UR6, c[0x0][0x3ac] ;  /* 0x00007580ff0677ac */ /* 0x000f2e0008000800 */
[----:B------:R-:W0:Y:S08]  /*0080*/  LDC R8, c[0x0][0x360] ;  /* 0x0000d800ff087b82 */ /* 0x000e300000000800 */
[----:B------:R-:W1:Y:S08]  /*0090*/  S2UR UR4, SR_CTAID.Y ;  /* 0x00000000000479c3 */ /* 0x000e700000002600 */
[----:B------:R-:W3:Y:S01]  /*00a0*/  LDC.64 R10, c[0x0][0x3a0] ;  /* 0x0000e800ff0a7b82 */ /* 0x000ee20000000a00 */
[----:B0-----:R-:W-:-:S02]  /*00b0*/  IMAD R8, R8, UR5, R3 ;  /* 0x0000000508087c24 */ /* 0x001fc4000f8e0203 */
[----:B-1----:R-:W-:Y:S02]  /*00c0*/  IMAD R7, R7, UR4, R0 ;  /* 0x0000000407077c24 */ /* 0x002fe4000f8e0200 */
[----:B--2---:R-:W-:Y:S02]  /*00d0*/  IMAD R0, R8, UR7, RZ ;  /* 0x0000000708007c24 */ /* 0x004fe4000f8e02ff */
[----:B----4-:R-:W-:Y:S01]  /*00e0*/  IMAD R7, R7, UR6, RZ ;  /* 0x0000000607077c24 */ /* 0x010fe2000f8e02ff */
[----:B---3--:R-:W-:Y:S02]  /*00f0*/  IADD3 R3, PT, PT, -R11, UR9, RZ ;  /* 0x000000090b037c10 */ /* 0x008fe4000fffe1ff */
[----:B------:R-:W-:Y:S02]  /*0100*/  IADD3 R2, PT, PT, -R10, UR8, RZ ;  /* 0x000000080a027c10 */ /* 0x000fe4000fffe1ff */
[----:B------:R-:W-:-:S04]  /*0110*/  ISETP.GT.AND P0, PT, R0, R3, PT ;  /* 0x000000030000720c */ /* 0x000fc80003f04270 */
[----:B------:R-:W-:-:S13]  /*0120*/  ISETP.GT.OR P0, PT, R7, R2, P0 ;  /* 0x000000020700720c */ /* 0x000fda0000704670 */
[----:B------:R-:W-:Y:S05]  /*0130*/  @P0 EXIT ;  /* 0x000000000000094d */ /* 0x000fea0003800000 */
[----:B------:R-:W0:Y:S01]  /*0140*/  LDC.64 R4, c[0x0][0x3b8] ;  /* 0x0000ee00ff047b82 */ /* 0x000e220000000a00 */
[----:B------:R-:W1:Y:S01]  /*0150*/  LDCU UR4, c[0x0][0x390] ;  /* 0x00007200ff0477ac */ /* 0x000e620008000800 */
[----:B------:R-:W-:Y:S01]  /*0160*/  ISETP.GE.AND P0, PT, R10, 0x1, PT ;  /* 0x000000010a00780c */ /* 0x000fe20003f06270 */
[----:B------:R-:W2:Y:S01]  /*0170*/  LDCU.64 UR8, c[0x0][0x358] ;  /* 0x00006b00ff0877ac */ /* 0x000ea20008000a00 */
[----:B-1----:R-:W-:-:S04]  /*0180*/  IMAD R3, R0, UR4, R7 ;  /* 0x0000000400037c24 */ /* 0x002fc8000f8e0207 */
[----:B0-----:R-:W-:-:S05]  /*0190*/  IMAD.WIDE R2, R3, 0x4, R4 ;  /* 0x0000000403027825 */ /* 0x001fca00078e0204 */
[----:B--2---:R0:W-:Y:S02]  /*01a0*/  STG.E desc[UR8][R2.64], RZ ;  /* 0x000000ff02007986 */ /* 0x0041e4000c101908 */
[----:B------:R-:W-:Y:S05]  /*01b0*/  @!P0 EXIT ;  /* 0x000000000000894d */ /* 0x000fea0003800000 */
[----:B------:R-:W0:Y:S01]  /*01c0*/  LDCU UR5, c[0x0][0x3c0] ;  /* 0x00007800ff0577ac */ /* 0x000e220008000800 */
[----:B------:R-:W-:Y:S01]  /*01d0*/  ISETP.GE.AND P0, PT, R11, 0x1, PT ;  /* 0x000000010b00780c */ /* 0x000fe20003f06270 */
[----:B0-----:R-:W-:-:S04]  /*01e0*/  IMAD R3, R0, UR5, R7 ;  /* 0x0000000500037c24 */ /* 0x001fc8000f8e0207 */
[----:B------:R-:W-:-:S08]  /*01f0*/  IMAD.WIDE R2, R3, 0x4, R4 ;  /* 0x0000000403027825 */ /* 0x000fd000078e0204 */
[----:B------:R-:W-:Y:S05]  /*0200*/  @!P0 EXIT ;  /* 0x000000000000894d */ /* 0x000fea0003800000 */
[----:B------:R0:W5:Y:S01]  /*0210*/  LDG.E R15, desc[UR8][R2.64] ;  /* 0x00000008020f7981 */ /* 0x000162000c1e1900 */
[----:B------:R-:W-:Y:S01]  /*0220*/  UIMAD UR4, UR7, UR4, URZ ;  /* 0x00000004070472a4 */ /* 0x000fe2000f8e02ff */
[C---:B------:R-:W-:Y:S02]  /*0230*/  LOP3.LUT R9, R11.reuse, 0x7ffffff8, RZ, 0xc0, !PT ;  /* 0x7ffffff80b097812 */ /* 0x040fe400078ec0ff */
[----:B------:R-:W-:Y:S02]  /*0240*/  LOP3.LUT R6, R11, 0x7, RZ, 0xc0, !PT ;  /* 0x000000070b067812 */ /* 0x000fe400078ec0ff */
[----:B------:R-:W-:Y:S01]  /*0250*/  IADD3 R9, PT, PT, -R9, RZ, RZ ;  /* 0x000000ff09097210 */ /* 0x000fe20007ffe1ff */
[----:B------:R-:W-:Y:S01]  /*0260*/  IMAD R8, R8, UR4, R7 ;  /* 0x0000000408087c24 */ /* 0x000fe2000f8e0207 */
[----:B------:R-:W-:-:S06]  /*0270*/  UMOV UR4, URZ ;  /* 0x000000ff00047c82 */ /* 0x000fcc0008000000 */
.L_x_5:
[----:B-1----:R-:W1:Y:S01]  /*0280*/  LDCU UR5, c[0x0][0x3a4] ;  /* 0x00007480ff0577ac */ /* 0x002e620008000800 */
[----:B------:R-:W-:Y:S01]  /*0290*/  HFMA2 R5, -RZ, RZ, 0, 0 ;  /* 0x00000000ff057431 */ /* 0x000fe200000001ff */
[----:B-1----:R-:W-:-:S09]  /*02a0*/  UISETP.GE.U32.AND UP0, UPT, UR5, 0x8, UPT ;  /* 0x000000080500788c */ /* 0x002fd2000bf06070 */
[----:B--234-:R-:W-:Y:S05]  /*02b0*/  BRA.U !UP0, `(.L_x_0) ;  /* 0x0000000108f87547 */ /* 0x01cfea000b800000 */
[----:B------:R-:W-:Y:S01]  /*02c0*/  IADD3 R12, PT, PT, R8, UR4, RZ ;  /* 0x00000004080c7c10 */ /* 0x000fe2000fffe0ff */
[----:B------:R-:W-:Y:S01]  /*02d0*/  ULOP3.LUT UR6, UR5, 0x7ffffff8, URZ, 0xc0, !UPT ;  /* 0x7ffffff805067892 */ /* 0x000fe2000f8ec0ff */
[----:B------:R-:W-:Y:S02]  /*02e0*/  MOV R11, UR4 ;  /* 0x00000004000b7c02 */ /* 0x000fe40008000f00 */
[----:B------:R-:W-:-:S09]  /*02f0*/  MOV R10, R9 ;  /* 0x00000009000a7202 */ /* 0x000fd20000000f00 */
.L_x_1:
[----:B------:R-:W1:Y:S08]  /*0300*/  LDC.64 R16, c[0x0][0x398] ;  /* 0x0000e600ff107b82 */ /* 0x000e700000000a00 */
[----:B--2---:R-:W2:Y:S08]  /*0310*/  LDC.64 R4, c[0x0][0x380] ;  /* 0x0000e000ff047b82 */ /* 0x004eb00000000a00 */
[----:B------:R-:W3:Y:S01]  /*0320*/  LDC R14, c[0x0][0x3a8] ;  /* 0x0000ea00ff0e7b82 */ /* 0x000ee20000000800 */
[----:B-1----:R-:W-:-:S07]  /*0330*/  IMAD.WIDE R16, R11, 0x4, R16 ;  /* 0x000000040b107825 */ /* 0x002fce00078e0210 */
[----:B------:R-:W1:Y:S01]  /*0340*/  LDC R13, c[0x0][0x390] ;  /* 0x0000e400ff0d7b82 */ /* 0x000e620000000800 */
[----:B------:R-:W4:Y:S01]  /*0350*/  LDG.E R18, desc[UR8][R16.64] ;  /* 0x0000000810127981 */ /* 0x000f22000c1e1900 */
[----:B--2---:R-:W-:-:S05]  /*0360*/  IMAD.WIDE R4, R12, 0x4, R4 ;  /* 0x000000040c047825 */ /* 0x004fca00078e0204 */
[----:B------:R-:W4:Y:S01]  /*0370*/  LDG.E R19, desc[UR8][R4.64] ;  /* 0x0000000804137981 */ /* 0x000f22000c1e1900 */
[----:B-1----:R-:W-:-:S04]  /*0380*/  IMAD.WIDE R20, R13, 0x4, R4 ;  /* 0x000000040d147825 */ /* 0x002fc800078e0204 */
[----:B----45:R-:W-:Y:S01]  /*0390*/  FFMA R15, R18, R19, R15 ;  /* 0x00000013120f7223 */ /* 0x030fe2000000000f */
[----:B---3--:R-:W-:-:S04]  /*03a0*/  IMAD.WIDE R18, R14, 0x4, R16 ;  /* 0x000000040e127825 */ /* 0x008fc800078e0210 */
[----:B------:R1:W-:Y:S04]  /*03b0*/  STG.E desc[UR8][R2.64], R15 ;  /* 0x0000000f02007986 */ /* 0x0003e8000c101908 */
[----:B------:R-:W2:Y:S04]  /*03c0*/  LDG.E R22, desc[UR8][R18.64] ;  /* 0x0000000812167981 */ /* 0x000ea8000c1e1900 */
[----:B------:R-:W2:Y:S01]  /*03d0*/  LDG.E R23, desc[UR8][R20.64] ;  /* 0x0000000814177981 */ /* 0x000ea2000c1e1900 */
[----:B------:R-:W-:-:S04]  /*03e0*/  IMAD.WIDE R16, R14, 0x4, R18 ;  /* 0x000000040e107825 */ /* 0x000fc800078e0212 */
[----:B------:R-:W-:-:S04]  /*03f0*/  IMAD.WIDE R4, R13, 0x4, R20 ;  /* 0x000000040d047825 */ /* 0x000fc800078e0214 */
[----:B--2---:R-:W-:-:S05]  /*0400*/  FFMA R27, R22, R23, R15 ;  /* 0x00000017161b7223 */ /* 0x004fca000000000f */
[----:B------:R2:W-:Y:S04]  /*0410*/  STG.E desc[UR8][R2.64], R27 ;  /* 0x0000001b02007986 */ /* 0x0005e8000c101908 */
[----:B------:R-:W3:Y:S04]  /*0420*/  LDG.E R22, desc[UR8][R16.64] ;  /* 0x0000000810167981 */ /* 0x000ee8000c1e1900 */
[----:B------:R-:W3:Y:S01]  /*0430*/  LDG.E R23, desc[UR8][R4.64] ;  /* 0x0000000804177981 */ /* 0x000ee2000c1e1900 */
[----:B------:R-:W-:-:S04]  /*0440*/  IMAD.WIDE R24, R13, 0x4, R4 ;  /* 0x000000040d187825 */ /* 0x000fc800078e0204 */
[----:B---3--:R-:W-:Y:S01]  /*0450*/  FFMA R29, R22, R23, R27 ;  /* 0x00000017161d7223 */ /* 0x008fe2000000001b */
[----:B------:R-:W-:-:S04]  /*0460*/  IMAD.WIDE R22, R14, 0x4, R16 ;  /* 0x000000040e167825 */ /* 0x000fc800078e0210 */
[----:B------:R3:W-:Y:S04]  /*0470*/  STG.E desc[UR8][R2.64], R29 ;  /* 0x0000001d02007986 */ /* 0x0007e8000c101908 */
[----:B------:R-:W4:Y:S04]  /*0480*/  LDG.E R18, desc[UR8][R22.64] ;  /* 0x0000000816127981 */ /* 0x000f28000c1e1900 */
[----:B-1----:R-:W4:Y:S01]  /*0490*/  LDG.E R15, desc[UR8][R24.64] ;  /* 0x00000008180f7981 */ /* 0x002f22000c1e1900 */
[----:B------:R-:W-:-:S04]  /*04a0*/  IMAD.WIDE R20, R13, 0x4, R24 ;  /* 0x000000040d147825 */ /* 0x000fc800078e0218 */
[----:B----4-:R-:W-:Y:S01]  /*04b0*/  FFMA R15, R18, R15, R29 ;  /* 0x0000000f120f7223 */ /* 0x010fe2000000001d */
[----:B------:R-:W-:-:S04]  /*04c0*/  IMAD.WIDE R18, R14, 0x4, R22 ;  /* 0x000000040e127825 */ /* 0x000fc800078e0216 */
[----:B------:R1:W-:Y:S04]  /*04d0*/  STG.E desc[UR8][R2.64], R15 ;  /* 0x0000000f02007986 */ /* 0x0003e8000c101908 */
[----:B------:R-:W2:Y:S04]  /*04e0*/  LDG.E R4, desc[UR8][R18.64] ;  /* 0x0000000812047981 */ /* 0x000ea8000c1e1900 */
[----:B------:R-:W2:Y:S01]  /*04f0*/  LDG.E R5, desc[UR8][R20.64] ;  /* 0x0000000814057981 */ /* 0x000ea2000c1e1900 */
[----:B------:R-:W-:-:S04]  /*0500*/  IMAD.WIDE R16, R13, 0x4, R20 ;  /* 0x000000040d107825 */ /* 0x000fc800078e0214 */
[----:B--2---:R-:W-:Y:S01]  /*0510*/  FFMA R27, R4, R5, R15 ;  /* 0x00000005041b7223 */ /* 0x004fe2000000000f */
[----:B------:R-:W-:-:S04]  /*0520*/  IMAD.WIDE R4, R14, 0x4, R18 ;  /* 0x000000040e047825 */ /* 0x000fc800078e0212 */
[----:B------:R2:W-:Y:S04]  /*0530*/  STG.E desc[UR8][R2.64], R27 ;  /* 0x0000001b02007986 */ /* 0x0005e8000c101908 */
[----:B------:R-:W3:Y:S04]  /*0540*/  LDG.E R22, desc[UR8][R4.64] ;  /* 0x0000000804167981 */ /* 0x000ee8000c1e1900 */
[----:B------:R-:W3:Y:S01]  /*0550*/  LDG.E R23, desc[UR8][R16.64] ;  /* 0x0000000810177981 */ /* 0x000ee2000c1e1900 */
[----:B------:R-:W-:-:S04]  /*0560*/  IMAD.WIDE R24, R13, 0x4, R16 ;  /* 0x000000040d187825 */ /* 0x000fc800078e0210 */
[----:B---3--:R-:W-:Y:S01]  /*0570*/  FFMA R29, R22, R23, R27 ;  /* 0x00000017161d7223 */ /* 0x008fe2000000001b */
[----:B------:R-:W-:-:S04]  /*0580*/  IMAD.WIDE R22, R14, 0x4, R4 ;  /* 0x000000040e167825 */ /* 0x000fc800078e0204 */
[----:B------:R2:W-:Y:S04]  /*0590*/  STG.E desc[UR8][R2.64], R29 ;  /* 0x0000001d02007986 */ /* 0x0005e8000c101908 */
[----:B------:R-:W3:Y:S04]  /*05a0*/  LDG.E R18, desc[UR8][R22.64] ;  /* 0x0000000816127981 */ /* 0x000ee8000c1e1900 */
[----:B-1----:R-:W3:Y:S01]  /*05b0*/  LDG.E R15, desc[UR8][R24.64] ;  /* 0x00000008180f7981 */ /* 0x002ee2000c1e1900 */
[----:B------:R-:W-:Y:S01]  /*05c0*/  IMAD.WIDE R20, R13, 0x4, R24 ;  /* 0x000000040d147825 */ /* 0x000fe200078e0218 */
[----:B------:R-:W-:-:S03]  /*05d0*/  IADD3 R10, PT, PT, R10, 0x8, RZ ;  /* 0x000000080a0a7810 */ /* 0x000fc60007ffe0ff */
[----:B---3--:R-:W-:Y:S01]  /*05e0*/  FFMA R26, R18, R15, R29 ;  /* 0x0000000f121a7223 */ /* 0x008fe2000000001d */
[----:B------:R-:W-:-:S04]  /*05f0*/  IMAD.WIDE R18, R14, 0x4, R22 ;  /* 0x000000040e127825 */ /* 0x000fc800078e0216 */
[----:B------:R2:W-:Y:S04]  /*0600*/  STG.E desc[UR8][R2.64], R26 ;  /* 0x0000001a02007986 */ /* 0x0005e8000c101908 */
[----:B------:R-:W3:Y:S04]  /*0610*/  LDG.E R19, desc[UR8][R18.64] ;  /* 0x0000000812137981 */ /* 0x000ee8000c1e1900 */
[----:B------:R-:W3:Y:S01]  /*0620*/  LDG.E R20, desc[UR8][R20.64] ;  /* 0x0000000814147981 */ /* 0x000ee2000c1e1900 */
[----:B------:R-:W-:Y:S02]  /*0630*/  ISETP.NE.AND P0, PT, R10, RZ, PT ;  /* 0x000000ff0a00720c */ /* 0x000fe40003f05270 */
[----:B------:R-:W-:-:S02]  /*0640*/  LEA R11, R14, R11, 0x3 ;  /* 0x0000000b0e0b7211 */ /* 0x000fc400078e18ff */
[----:B------:R-:W-:Y:S01]  /*0650*/  LEA R12, R13, R12, 0x3 ;  /* 0x0000000c0d0c7211 */ /* 0x000fe200078e18ff */
[----:B---3--:R-:W-:-:S05]  /*0660*/  FFMA R15, R19, R20, R26 ;  /* 0x00000014130f7223 */ /* 0x008fca000000001a */
[----:B------:R2:W-:Y:S03]  /*0670*/  STG.E desc[UR8][R2.64], R15 ;  /* 0x0000000f02007986 */ /* 0x0005e6000c101908 */
[----:B------:R-:W-:Y:S05]  /*0680*/  @P0 BRA `(.L_x_1) ;  /* 0xfffffffc001c0947 */ /* 0x000fea000383ffff */
[----:B------:R-:W-:-:S07]  /*0690*/  MOV R5, UR6 ;  /* 0x0000000600057c02 */ /* 0x000fce0008000f00 */
.L_x_0:
[----:B------:R-:W-:-:S13]  /*06a0*/  ISETP.NE.AND P0, PT, R6, RZ, PT ;  /* 0x000000ff0600720c */ /* 0x000fda0003f05270 */
[----:B------:R-:W-:Y:S05]  /*06b0*/  @!P0 BRA `(.L_x_2) ;  /* 0x0000000400388947 */ /* 0x000fea0003800000 */
[----:B------:R-:W-:Y:S01]  /*06c0*/  IADD3 R4, PT, PT, R6, -0x1, RZ ;  /* 0xffffffff06047810 */ /* 0x000fe20007ffe0ff */
[----:B------:R-:W-:-:S03]  /*06d0*/  ULOP3.LUT UP0, UR6, UR5, 0x3, URZ, 0xc0, !UPT ;  /* 0x0000000305067892 */ /* 0x000fc6000f80c0ff */
[----:B------:R-:W-:-:S13]  /*06e0*/  ISETP.GE.U32.AND P0, PT, R4, 0x3, PT ;  /* 0x000000030400780c */ /* 0x000fda0003f06070 */
[----:B------:R-:W-:Y:S05]  /*06f0*/  @!P0 BRA `(.L_x_3) ;  /* 0x0000000000848947 */ /* 0x000fea0003800000 */
[----:B------:R-:W1:Y:S01]  /*0700*/  LDC R12, c[0x0][0x3a8] ;  /* 0x0000ea00ff0c7b82 */ /* 0x000e620000000800 */
[----:B------:R-:W-:Y:S02]  /*0710*/  IADD3 R19, PT, PT, R0, R5, RZ ;  /* 0x0000000500137210 */ /* 0x000fe40007ffe0ff */
[----:B------:R-:W-:-:S05]  /*0720*/  IADD3 R14, PT, PT, R7, UR4, RZ ;  /* 0x00000004070e7c10 */ /* 0x000fca000fffe0ff */
[----:B------:R-:W3:Y:S08]  /*0730*/  LDC R4, c[0x0][0x390] ;  /* 0x0000e400ff047b82 */ /* 0x000ef00000000800 */
[----:B------:R-:W4:Y:S08]  /*0740*/  LDC.64 R16, c[0x0][0x398] ;  /* 0x0000e600ff107b82 */ /* 0x000f300000000a00 */
[----:B------:R-:W0:Y:S01]  /*0750*/  LDC.64 R10, c[0x0][0x380] ;  /* 0x0000e000ff0a7b82 */ /* 0x000e220000000a00 */
[----:B-1----:R-:W-:-:S02]  /*0760*/  IMAD R13, R5, R12, UR4 ;  /* 0x00000004050d7e24 */ /* 0x002fc4000f8e020c */
[----:B---3--:R-:W-:Y:S02]  /*0770*/  IMAD R19, R19, R4, R14 ;  /* 0x0000000413137224 */ /* 0x008fe400078e020e */
[----:B----4-:R-:W-:-:S05]  /*0780*/  IMAD.WIDE R16, R13, 0x4, R16 ;  /* 0x000000040d107825 */ /* 0x010fca00078e0210 */
[----:B------:R-:W3:Y:S01]  /*0790*/  LDG.E R14, desc[UR8][R16.64] ;  /* 0x00000008100e7981 */ /* 0x000ee2000c1e1900 */
[----:B0-----:R-:W-:-:S05]  /*07a0*/  IMAD.WIDE R10, R19, 0x4, R10 ;  /* 0x00000004130a7825 */ /* 0x001fca00078e020a */
[----:B------:R-:W3:Y:S01]  /*07b0*/  LDG.E R13, desc[UR8][R10.64] ;  /* 0x000000080a0d7981 */ /* 0x000ee2000c1e1900 */
[----:B------:R-:W-:-:S04]  /*07c0*/  IMAD.WIDE R18, R4, 0x4, R10 ;  /* 0x0000000404127825 */ /* 0x000fc800078e020a */
[----:B---3-5:R-:W-:Y:S01]  /*07d0*/  FFMA R25, R14, R13, R15 ;  /* 0x0000000d0e197223 */ /* 0x028fe2000000000f */
[----:B--2---:R-:W-:-:S04]  /*07e0*/  IMAD.WIDE R14, R12, 0x4, R16 ;  /* 0x000000040c0e7825 */ /* 0x004fc800078e0210 */
[----:B------:R1:W-:Y:S04]  /*07f0*/  STG.E desc[UR8][R2.64], R25 ;  /* 0x0000001902007986 */ /* 0x0003e8000c101908 */
[----:B------:R-:W2:Y:S04]  /*0800*/  LDG.E R20, desc[UR8][R14.64] ;  /* 0x000000080e147981 */ /* 0x000ea8000c1e1900 */
[----:B------:R-:W2:Y:S01]  /*0810*/  LDG.E R13, desc[UR8][R18.64] ;  /* 0x00000008120d7981 */ /* 0x000ea2000c1e1900 */
[----:B------:R-:W-:-:S04]  /*0820*/  IMAD.WIDE R22, R12, 0x4, R14 ;  /* 0x000000040c167825 */ /* 0x000fc800078e020e */
[----:B--2---:R-:W-:Y:S01]  /*0830*/  FFMA R27, R20, R13, R25 ;  /* 0x0000000d141b7223 */ /* 0x004fe20000000019 */
        /* <DEDUP_REMOVED lines=10> */
[----:B------:R-:W-:Y:S01]  /*08e0*/  IADD3 R5, PT, PT, R5, 0x4, RZ ;  /* 0x0000000405057810 */ /* 0x000fe20007ffe0ff */
[----:B--2---:R-:W-:-:S05]  /*08f0*/  FFMA R15, R12, R10, R17 ;  /* 0x0000000a0c0f7223 */ /* 0x004fca0000000011 */
[----:B------:R1:W-:Y:S02]  /*0900*/  STG.E desc[UR8][R2.64], R15 ;  /* 0x0000000f02007986 */ /* 0x0003e4000c101908 */
.L_x_3:
[----:B------:R-:W-:Y:S05]  /*0910*/  BRA.U !UP0, `(.L_x_2) ;  /* 0x0000000108a07547 */ /* 0x000fea000b800000 */
[----:B------:R-:W-:Y:S02]  /*0920*/  UISETP.NE.AND UP0, UPT, UR6, 0x1, UPT ;  /* 0x000000010600788c */ /* 0x000fe4000bf05270 */
[----:B------:R-:W-:-:S04]  /*0930*/  ULOP3.LUT UR5, UR5, 0x1, URZ, 0xc0, !UPT ;  /* 0x0000000105057892 */ /* 0x000fc8000f8ec0ff */
[----:B------:R-:W-:-:S03]  /*0940*/  UISETP.NE.U32.AND UP1, UPT, UR5, 0x1, UPT ;  /* 0x000000010500788c */ /* 0x000fc6000bf25070 */
[----:B------:R-:W-:Y:S08]  /*0950*/  BRA.U !UP0, `(.L_x_4) ;  /* 0x0000000108547547 */ /* 0x000ff0000b800000 */
        /* <DEDUP_REMOVED lines=13> */
[----:B------:R-:W-:-:S04]  /*0a30*/  IMAD.WIDE R18, R23, 0x4, R12 ;  /* 0x0000000417127825 */ /* 0x000fc800078e020c */
[----:B---3-5:R-:W-:-:S05]  /*0a40*/  FFMA R21, R4, R14, R15 ;  /* 0x0000000e04157223 */ /* 0x028fca000000000f */
[----:B------:R3:W-:Y:S04]  /*0a50*/  STG.E desc[UR8][R2.64], R21 ;  /* 0x0000001502007986 */ /* 0x0007e8000c101908 */
[----:B------:R-:W2:Y:S04]  /*0a60*/  LDG.E R16, desc[UR8][R16.64] ;  /* 0x0000000810107981 */ /* 0x000ea8000c1e1900 */
[----:B------:R-:W2:Y:S01]  /*0a70*/  LDG.E R18, desc[UR8][R18.64] ;  /* 0x0000000812127981 */ /* 0x000ea2000c1e1900 */
[----:B------:R-:W-:Y:S01]  /*0a80*/  IADD3 R5, PT, PT, R5, 0x2, RZ ;  /* 0x0000000205057810 */ /* 0x000fe20007ffe0ff */
[----:B--2---:R-:W-:-:S05]  /*0a90*/  FFMA R15, R16, R18, R21 ;  /* 0x00000012100f7223 */ /* 0x004fca0000000015 */
[----:B------:R3:W-:Y:S02]  /*0aa0*/  STG.E desc[UR8][R2.64], R15 ;  /* 0x0000000f02007986 */ /* 0x0007e4000c101908 */
.L_x_4:
[----:B------:R-:W-:Y:S05]  /*0ab0*/  BRA.U UP1, `(.L_x_2) ;  /* 0x0000000101387547 */ /* 0x000fea000b800000 */
[----:B------:R-:W4:Y:S01]  /*0ac0*/  LDC R14, c[0x0][0x3a8] ;  /* 0x0000ea00ff0e7b82 */ /* 0x000f220000000800 */
[----:B------:R-:W0:Y:S01]  /*0ad0*/  LDCU UR5, c[0x0][0x390] ;  /* 0x00007200ff0577ac */ /* 0x000e220008000800 */
[----:B------:R-:W-:Y:S02]  /*0ae0*/  IADD3 R4, PT, PT, R0, R5, RZ ;  /* 0x0000000500047210 */ /* 0x000fe40007ffe0ff */
[----:B-1----:R-:W-:-:S04]  /*0af0*/  IADD3 R17, PT, PT, R7, UR4, RZ ;  /* 0x0000000407117c10 */ /* 0x002fc8000fffe0ff */
[----:B------:R-:W1:Y:S08]  /*0b00*/  LDC.64 R12, c[0x0][0x398] ;  /* 0x0000e600ff0c7b82 */ /* 0x000e700000000a00 */
[----:B------:R-:W2:Y:S01]  /*0b10*/  LDC.64 R10, c[0x0][0x380] ;  /* 0x0000e000ff0a7b82 */ /* 0x000ea20000000a00 */
[----:B0-----:R-:W-:Y:S02]  /*0b20*/  IMAD R17, R4, UR5, R17 ;  /* 0x0000000504117c24 */ /* 0x001fe4000f8e0211 */
[----:B----4-:R-:W-:-:S04]  /*0b30*/  IMAD R5, R5, R14, UR4 ;  /* 0x0000000405057e24 */ /* 0x010fc8000f8e020e */
[----:B-1----:R-:W-:-:S06]  /*0b40*/  IMAD.WIDE R12, R5, 0x4, R12 ;  /* 0x00000004050c7825 */ /* 0x002fcc00078e020c */
[----:B------:R-:W3:Y:S01]  /*0b50*/  LDG.E R12, desc[UR8][R12.64] ;  /* 0x000000080c0c7981 */ /* 0x000ee2000c1e1900 */
[----:B--2---:R-:W-:-:S06]  /*0b60*/  IMAD.WIDE R10, R17, 0x4, R10 ;  /* 0x00000004110a7825 */ /* 0x004fcc00078e020a */
[----:B------:R-:W3:Y:S02]  /*0b70*/  LDG.E R10, desc[UR8][R10.64] ;  /* 0x000000080a0a7981 */ /* 0x000ee4000c1e1900 */
[----:B---3-5:R-:W-:-:S05]  /*0b80*/  FFMA R15, R12, R10, R15 ;  /* 0x0000000a0c0f7223 */ /* 0x028fca000000000f */
[----:B------:R4:W-:Y:S02]  /*0b90*/  STG.E desc[UR8][R2.64], R15 ;  /* 0x0000000f02007986 */ /* 0x0009e4000c101908 */
.L_x_2:
[----:B------:R-:W0:Y:S01]  /*0ba0*/  LDCU UR5, c[0x0][0x3a0] ;  /* 0x00007400ff0577ac */ /* 0x000e220008000800 */
[----:B------:R-:W-:-:S04]  /*0bb0*/  UIADD3 UR4, UPT, UPT, UR4, 0x1, URZ ;  /* 0x0000000104047890 */ /* 0x000fc8000fffe0ff */
[----:B0-----:R-:W-:-:S09]  /*0bc0*/  UISETP.NE.AND UP0, UPT, UR4, UR5, UPT ;  /* 0x000000050400728c */ /* 0x001fd2000bf05270 */
[----:B------:R-:W-:Y:S05]  /*0bd0*/  BRA.U UP0, `(.L_x_5) ;  /* 0xfffffff500a87547 */ /* 0x000fea000b83ffff */
[----:B------:R-:W-:Y:S05]  /*0be0*/  EXIT ;  /* 0x000000000000794d */ /* 0x000fea0003800000 */
.L_x_6:
[----:B------:R-:W-:-:S00]  /*0bf0*/  BRA `(.L_x_6) ;  /* 0xfffffffc00fc7947 */ /* 0x000fc0000383ffff */
[----:B------:R-:W-:-:S00]  /*0c00*/  NOP ;  /* 0x0000000000007918 */ /* 0x000fc00000000000 */
[----:B------:R-:W-:-:S00]  /*0c10*/  NOP ;  /* 0x0000000000007918 */ /* 0x000fc00000000000 */
[----:B------:R-:W-:-:S00]  /*0c20*/  NOP ;  /* 0x0000000000007918 */ /* 0x000fc00000000000 */
[----:B------:R-:W-:-:S00]  /*0c30*/  NOP ;  /* 0x0000000000007918 */ /* 0x000fc00000000000 */
[----:B------:R-:W-:-:S00]  /*0c40*/  NOP ;  /* 0x0000000000007918 */ /* 0x000fc00000000000 */
[----:B------:R-:W-:-:S00]  /*0c50*/  NOP ;  /* 0x0000000000007918 */ /* 0x000fc00000000000 */
[----:B------:R-:W-:-:S00]  /*0c60*/  NOP ;  /* 0x0000000000007918 */ /* 0x000fc00000000000 */
[----:B------:R-:W-:-:S00]  /*0c70*/  NOP ;  /* 0x0000000000007918 */ /* 0x000fc00000000000 */
.L_x_12:


//--------------------- .text._Z11kernel_aYpbffPfiii --------------------------
	.section	.text._Z11kernel_aYpbffPfiii,"ax",@progbits
	.align	128
        .global         _Z11kernel_aYpbffPfiii
        .type           _Z11kernel_aYpbffPfiii,@function
        .size           _Z11kernel_aYpbffPfiii,(.L_x_13 - _Z11kernel_aYpbffPfiii)
        .other          _Z11kernel_aYpbffPfiii,@"STO_CUDA_ENTRY STV_DEFAULT"
_Z11kernel_aYpbffPfiii:
.text._Z11kernel_aYpbffPfiii:
[----:B------:R-:W-:Y:S01]  /*0000*/  LDC R1, c[0x0][0x37c] ;  /* 0x0000df00ff017b82 */ /* 0x000fe20000000800 */
[----:B------:R-:W0:Y:S07]  /*0010*/  S2R R2, SR_TID.X ;  /* 0x0000000000027919 */ /* 0x000e2e0000002100 */
[----:B------:R-:W1:Y:S01]  /*0020*/  LDC R0, c[0x0][0x364] ;  /* 0x0000d900ff007b82 */ /* 0x000e620000000800 */
[----:B------:R-:W2:Y:S01]  /*0030*/  LDCU UR6, c[0x0][0x398] ;  /* 0x00007300ff0677ac */ /* 0x000ea20008000800 */
[----:B------:R-:W1:Y:S01]  /*0040*/  S2R R3, SR_TID.Y ;  /* 0x0000000000037919 */ /* 0x000e620000002200 */
[----:B------:R-:W3:Y:S05]  /*0050*/  LDCU UR7, c[0x0][0x394] ;  /* 0x00007280ff0777ac */ /* 0x000eea0008000800 */
[----:B------:R-:W0:Y:S08]  /*0060*/  S2UR UR5, SR_CTAID.X ;  /* 0x00000000000579c3 */ /* 0x000e300000002500 */
[----:B------:R-:W0:Y:S08]  /*0070*/  LDC R5, c[0x0][0x360] ;  /* 0x0000d800ff057b82 */ /* 0x000e300000000800 */
[----:B------:R-:W1:Y:S01]  /*0080*/  S2UR UR4, SR_CTAID.Y ;  /* 0x00000000000479c3 */ /* 0x000e620000002600 */
[----:B0-----:R-:W-:-:S05]  /*0090*/  IMAD R5, R5, UR5, R2 ;  /* 0x0000000505057c24 */ /* 0x001fca000f8e0202 */
[----:B--2---:R-:W-:Y:S01]  /*00a0*/  ISETP.GE.AND P0, PT, R5, UR6, PT ;  /* 0x0000000605007c0c */ /* 0x004fe2000bf06270 */
[----:B-1----:R-:W-:-:S05]  /*00b0*/  IMAD R0, R0, UR4, R3 ;  /* 0x0000000400007c24 */ /* 0x002fca000f8e0203 */
[----:B---3--:R-:W-:-:S13]  /*00c0*/  ISETP.GE.OR P0, PT, R0, UR7, P0 ;  /* 0x0000000700007c0c */ /* 0x008fda0008706670 */
[----:B------:R-:W-:Y:S05]  /*00d0*/  @P0 EXIT ;  /* 0x000000000000094d */ /* 0x000fea0003800000 */
[----:B------:R-:W0:Y:S01]  /*00e0*/  LDC.64 R2, c[0x0][0x388] ;  /* 0x0000e200ff027b82 */ /* 0x000e220000000a00 */
[----:B------:R-:W1:Y:S01]  /*00f0*/  LDCU UR6, c[0x0][0x390] ;  /* 0x00007200ff0677ac */ /* 0x000e620008000800 */
[----:B------:R-:W2:Y:S01]  /*0100*/  LDCU.64 UR4, c[0x0][0x358] ;  /* 0x00006b00ff0477ac */ /* 0x000ea20008000a00 */
[----:B-1----:R-:W-:-:S04]  /*0110*/  IMAD R5, R5, UR6, R0 ;  /* 0x0000000605057c24 */ /* 0x002fc8000f8e0200 */
[----:B0-----:R-:W-:Y:S02]  /*0120*/  IMAD.WIDE R2, R5, 0x4, R2 ;  /* 0x0000000405027825 */ /* 0x001fe400078e0202 */
[----:B------:R-:W0:Y:S03]  /*0130*/  LDC.64 R4, c[0x0][0x380] ;  /* 0x0000e000ff047b82 */ /* 0x000e260000000a00 */
[----:B--2---:R-:W0:Y:S02]  /*0140*/  LDG.E R0, desc[UR4][R2.64] ;  /* 0x0000000402007981 */ /* 0x004e24000c1e1900 */
[----:B0-----:R-:W-:-:S05]  /*0150*/  FFMA R5, R0, R4, R5 ;  /* 0x0000000400057223 */ /* 0x001fca0000000005 */
[----:B------:R-:W-:Y:S01]  /*0160*/  STG.E desc[UR4][R2.64], R5 ;  /* 0x0000000502007986 */ /* 0x000fe2000c101904 */
[----:B------:R-:W-:Y:S05]  /*0170*/  EXIT ;  /* 0x000000000000794d */ /* 0x000fea0003800000 */
.L_x_7:
        /* <DEDUP_REMOVED lines=16> */
.L_x_13:


//--------------------- .text._Z10kernel_addPfiS_iS_iii --------------------------
	.section	.text._Z10kernel_addPfiS_iS_iii,"ax",@progbits
	.align	128
        .global         _Z10kernel_addPfiS_iS_iii
        .type           _Z10kernel_addPfiS_iS_iii,@function
        .size           _Z10kernel_addPfiS_iS_iii,(.L_x_14 - _Z10kernel_addPfiS_iS_iii)
        .other          _Z10kernel_addPfiS_iS_iii,@"STO_CUDA_ENTRY STV_DEFAULT"
_Z10kernel_addPfiS_iS_iii:
.text._Z10kernel_addPfiS_iS_iii:
        /* <DEDUP_REMOVED lines=16> */
[----:B------:R-:W2:Y:S06]  /*0100*/  LDCU UR7, c[0x0][0x398] ;  /* 0x00007300ff0777ac */ /* 0x000eac0008000800 */
[----:B------:R-:W3:Y:S01]  /*0110*/  LDC.64 R4, c[0x0][0x390] ;  /* 0x0000e400ff047b82 */ /* 0x000ee20000000a00 */
[----:B------:R-:W4:Y:S01]  /*0120*/  LDCU.64 UR4, c[0x0][0x358] ;  /* 0x00006b00ff0477ac */ /* 0x000f220008000a00 */
[C-C-:B-1----:R-:W-:Y:S01]  /*0130*/  IMAD R7, R9.reuse, UR6, R0.reuse ;  /* 0x0000000609077c24 */ /* 0x142fe2000f8e0200 */
[----:B------:R-:W1:Y:S01]  /*0140*/  LDCU UR6, c[0x0][0x3a8] ;  /* 0x00007500ff0677ac */ /* 0x000e620008000800 */
[----:B--2---:R-:W-:-:S02]  /*0150*/  IMAD R11, R9, UR7, R0 ;  /* 0x00000007090b7c24 */ /* 0x004fc4000f8e0200 */
[----:B0-----:R-:W-:Y:S02]  /*0160*/  IMAD.WIDE R2, R7, 0x4, R2 ;  /* 0x0000000407027825 */ /* 0x001fe400078e0202 */
[----:B------:R-:W0:Y:S04]  /*0170*/  LDC.64 R6, c[0x0][0x3a0] ;  /* 0x0000e800ff067b82 */ /* 0x000e280000000a00 */
[----:B----4-:R-:W2:Y:S01]  /*0180*/  LDG.E R2, desc[UR4][R2.64] ;  /* 0x0000000402027981 */ /* 0x010ea2000c1e1900 */
[----:B---3--:R-:W-:-:S06]  /*0190*/  IMAD.WIDE R4, R11, 0x4, R4 ;  /* 0x000000040b047825 */ /* 0x008fcc00078e0204 */
[----:B------:R-:W2:Y:S01]  /*01a0*/  LDG.E R5, desc[UR4][R4.64] ;  /* 0x0000000404057981 */ /* 0x000ea2000c1e1900 */
[----:B-1----:R-:W-:-:S04]  /*01b0*/  IMAD R9, R9, UR6, R0 ;  /* 0x0000000609097c24 */ /* 0x002fc8000f8e0200 */
[----:B0-----:R-:W-:-:S04]  /*01c0*/  IMAD.WIDE R6, R9, 0x4, R6 ;  /* 0x0000000409067825 */ /* 0x001fc800078e0206 */
[----:B--2---:R-:W-:-:S05]  /*01d0*/  FADD R9, R2, R5 ;  /* 0x0000000502097221 */ /* 0x004fca0000000000 */
[----:B------:R-:W-:Y:S01]  /*01e0*/  STG.E desc[UR4][R6.64], R9 ;  /* 0x0000000906007986 */ /* 0x000fe2000c101904 */
[----:B------:R-:W-:Y:S05]  /*01f0*/  EXIT ;  /* 0x000000000000794d */ /* 0x000fea0003800000 */
.L_x_8:
        /* <DEDUP_REMOVED lines=16> */
.L_x_14:


//--------------------- .text._Z12kernel_scalePfiS_iiif --------------------------
	.section	.text._Z12kernel_scalePfiS_iiif,"ax",@progbits
	.align	128
        .global         _Z12kernel_scalePfiS_iiif
        .type           _Z12kernel_scalePfiS_iiif,@function
        .size           _Z12kernel_scalePfiS_iiif,(.L_x_15 - _Z12kernel_scalePfiS_iiif)
        .other          _Z12kernel_scalePfiS_iiif,@"STO_CUDA_ENTRY STV_DEFAULT"
_Z12kernel_scalePfiS_iiif:
.text._Z12kernel_scalePfiS_iiif:
        /* <DEDUP_REMOVED lines=17> */
[----:B------:R-:W3:Y:S01]  /*0110*/  LDCU UR7, c[0x0][0x398] ;  /* 0x00007300ff0777ac */ /* 0x000ee20008000800 */
[----:B-1----:R-:W-:Y:S01]  /*0120*/  IMAD R5, R7, UR6, R0 ;  /* 0x0000000607057c24 */ /* 0x002fe2000f8e0200 */
[----:B------:R-:W1:Y:S03]  /*0130*/  LDCU UR6, c[0x0][0x3a4] ;  /* 0x00007480ff0677ac */ /* 0x000e660008000800 */
[----:B0-----:R-:W-:Y:S02]  /*0140*/  IMAD.WIDE R2, R5, 0x4, R2 ;  /* 0x0000000405027825 */ /* 0x001fe400078e0202 */
[----:B------:R-:W0:Y:S04]  /*0150*/  LDC.64 R4, c[0x0][0x390] ;  /* 0x0000e400ff047b82 */ /* 0x000e280000000a00 */
[----:B--2---:R-:W1:Y:S01]  /*0160*/  LDG.E R2, desc[UR4][R2.64] ;  /* 0x0000000402027981 */ /* 0x004e62000c1e1900 */
[----:B---3--:R-:W-:-:S04]  /*0170*/  IMAD R7, R7, UR7, R0 ;  /* 0x0000000707077c24 */ /* 0x008fc8000f8e0200 */
[----:B0-----:R-:W-:-:S04]  /*0180*/  IMAD.WIDE R4, R7, 0x4, R4 ;  /* 0x0000000407047825 */ /* 0x001fc800078e0204 */
[----:B-1----:R-:W-:-:S05]  /*0190*/  FMUL R7, R2, UR6 ;  /* 0x0000000602077c20 */ /* 0x002fca0008400000 */
[----:B------:R-:W-:Y:S01]  /*01a0*/  STG.E desc[UR4][R4.64], R7 ;  /* 0x0000000704007986 */ /* 0x000fe2000c101904 */
[----:B------:R-:W-:Y:S05]  /*01b0*/  EXIT ;  /* 0x000000000000794d */ /* 0x000fea0003800000 */
.L_x_9:
        /* <DEDUP_REMOVED lines=12> */
.L_x_15:


//--------------------- .text._Z15kernel_addValuePfiS_iiif --------------------------
	.section	.text._Z15kernel_addValuePfiS_iiif,"ax",@progbits
	.align	128
        .global         _Z15kernel_addValuePfiS_iiif
        .type           _Z15kernel_addValuePfiS_iiif,@function
        .size           _Z15kernel_addValuePfiS_iiif,(.L_x_16 - _Z15kernel_addValuePfiS_iiif)
        .other          _Z15kernel_addValuePfiS_iiif,@"STO_CUDA_ENTRY STV_DEFAULT"
_Z15kernel_addValuePfiS_iiif:
.text._Z15kernel_addValuePfiS_iiif:
        /* <DEDUP_REMOVED lines=25> */
[----:B-1----:R-:W-:-:S05]  /*0190*/  FADD R7, R2, UR6 ;  /* 0x0000000602077e21 */ /* 0x002fca0008000000 */
[----:B------:R-:W-:Y:S01]  /*01a0*/  STG.E desc[UR4][R4.64], R7 ;  /* 0x0000000704007986 */ /* 0x000fe2000c101904 */
[----:B------:R-:W-:Y:S05]  /*01b0*/  EXIT ;  /* 0x000000000000794d */ /* 0x000fea0003800000 */
.L_x_10:
        /* <DEDUP_REMOVED lines=12> */
.L_x_16:


//--------------------- .text._Z11kernel_initPfiiif --------------------------
	.section	.text._Z11kernel_initPfiiif,"ax",@progbits
	.align	128
        .global         _Z11kernel_initPfiiif
        .type           _Z11kernel_initPfiiif,@function
        .size           _Z11kernel_initPfiiif,(.L_x_17 - _Z11kernel_initPfiiif)
        .other          _Z11kernel_initPfiiif,@"STO_CUDA_ENTRY STV_DEFAULT"
_Z11kernel_initPfiiif:
.text._Z11kernel_initPfiiif:
        /* <DEDUP_REMOVED lines=16> */
[----:B------:R-:W2:Y:S06]  /*0100*/  LDCU.64 UR4, c[0x0][0x358] ;  /* 0x00006b00ff0477ac */ /* 0x000eac0008000a00 */
[----:B------:R-:W2:Y:S01]  /*0110*/  LDC R7, c[0x0][0x394] ;  /* 0x0000e500ff077b82 */ /* 0x000ea20000000800 */
[----:B-1----:R-:W-:-:S04]  /*0120*/  IMAD R5, R5, UR6, R0 ;  /* 0x0000000605057c24 */ /* 0x002fc8000f8e0200 */
[----:B0-----:R-:W-:-:S05]  /*0130*/  IMAD.WIDE R2, R5, 0x4, R2 ;  /* 0x0000000405027825 */ /* 0x001fca00078e0202 */
[----:B--2---:R-:W-:Y:S01]  /*0140*/  STG.E desc[UR4][R2.64], R7 ;  /* 0x0000000702007986 */ /* 0x004fe2000c101904 */
[----:B------:R-:W-:Y:S05]  /*0150*/  EXIT ;  /* 0x000000000000794d */ /* 0x000fea0003800000 */
.L_x_11:
        /* <DEDUP_REMOVED lines=10> */
.L_x_17:


//--------------------- .nv.shared.reserved.0     --------------------------
	.section	.nv.shared.reserved.0,"aw",@nobits
	.weak		__nv_reservedSMEM_offset_0_alias
	.size		__nv_reservedSMEM_offset_0_alias, 0, 64
	.other		__nv_reservedSMEM_offset_0_alias,@"STO_CUDA_RESERVED_SHARED STV_DEFAULT"
__nv_reservedSMEM_offset_0_alias:
	.zero		0
	.zero		64


//--------------------- .nv.constant0._Z18kernel_convolutionPfiiiS_iiiiiS_i --------------------------
	.section	.nv.constant0._Z18kernel_convolutionPfiiiS_iiiiiS_i,"a",@progbits
	.sectionflags	@""
	.align	4
.nv.constant0._Z18kernel_convolutionPfiiiS_iiiiiS_i:
	.zero		964


//--------------------- .nv.constant0._Z11kernel_aYpbffPfiii --------------------------
	.section	.nv.constant0._Z11kernel_aYpbffPfiii,"a",@progbits
	.sectionflags	@""
	.align	4
.nv.constant0._Z11kernel_aYpbffPfiii:
	.zero		924


//--------------------- .nv.constant0._Z10kernel_addPfiS_iS_iii --------------------------
	.section	.nv.constant0._Z10kernel_addPfiS_iS_iii,"a",@progbits
	.sectionflags	@""
	.align	4
.nv.constant0._Z10kernel_addPfiS_iS_iii:
	.zero		948


//--------------------- .nv.constant0._Z12kernel_scalePfiS_iiif --------------------------
	.section	.nv.constant0._Z12kernel_scalePfiS_iiif,"a",@progbits
	.sectionflags	@""
	.align	4
.nv.constant0._Z12kernel_scalePfiS_iiif:
	.zero		936


//--------------------- .nv.constant0._Z15kernel_addValuePfiS_iiif --------------------------
	.section	.nv.constant0._Z15kernel_addValuePfiS_iiif,"a",@progbits
	.sectionflags	@""
	.align	4
.nv.constant0._Z15kernel_addValuePfiS_iiif:
	.zero		936


//--------------------- .nv.constant0._Z11kernel_initPfiiif --------------------------
	.section	.nv.constant0._Z11kernel_initPfiiif,"a",@progbits
	.sectionflags	@""
	.align	4
.nv.constant0._Z11kernel_initPfiiif:
	.zero		920


//--------------------- SYMBOLS --------------------------

	.type		.nv.reservedSmem.offset0,@object
	.size		.nv.reservedSmem.offset0,0x4
